def matmul_kernel(
    a_ptr,
    b_ptr,
    c_ptr,
    M,
    N,
    K,
    stride_am,
    stride_ak,
    stride_bk,
    stride_bn,
    stride_cm,
    stride_cn,
    BLOCK_M: tl.constexpr,
    BLOCK_N: tl.constexpr,
    BLOCK_K: tl.constexpr,
    GROUP_M: tl.constexpr,
):
    pid = tl.program_id(axis=0)
    num_pid_m = tl.cdiv(M, BLOCK_M)
    num_pid_n = tl.cdiv(N, BLOCK_N)
    num_pid_in_group = GROUP_M * num_pid_n
    group_id = pid // num_pid_in_group
    first_pid_m = group_id * GROUP_M
    group_size_m = min(num_pid_m - first_pid_m, GROUP_M)
    pid_m = first_pid_m + ((pid % num_pid_in_group) % group_size_m)
    pid_n = (pid % num_pid_in_group) // group_size_m

    offs_am = (pid_m * BLOCK_M + tl.arange(0, BLOCK_M)) % M
    offs_bn = (pid_n * BLOCK_N + tl.arange(0, BLOCK_N)) % N
    offs_k = tl.arange(0, BLOCK_K)
    a_ptrs = a_ptr + offs_am[:, None] * stride_am + offs_k[None, :] * stride_ak
    b_ptrs = b_ptr + offs_k[:, None] * stride_bk + offs_bn[None, :] * stride_bn

    acc = tl.zeros((BLOCK_M, BLOCK_N), dtype=tl.float32)
    for kk in range(0, tl.cdiv(K, BLOCK_K)):
        a = tl.load(a_ptrs, mask=offs_k[None, :] < K - kk * BLOCK_K, other=0.0)
        b = tl.load(b_ptrs, mask=offs_k[:, None] < K - kk * BLOCK_K, other=0.0)
        acc = tl.dot(a, b, acc)
        a_ptrs += BLOCK_K * stride_ak
        b_ptrs += BLOCK_K * stride_bk

    c = acc.to(c_ptr.dtype.element_ty)
    offs_cm = pid_m * BLOCK_M + tl.arange(0, BLOCK_M)
    offs_cn = pid_n * BLOCK_N + tl.arange(0, BLOCK_N)
    c_ptrs = c_ptr + offs_cm[:, None] * stride_cm + offs_cn[None, :] * stride_cn
    mask = (offs_cm[:, None] < M) & (offs_cn[None, :] < N)
    tl.store(c_ptrs, c, mask=mask)

# config = {"BLOCK_K": 128, "BLOCK_M": 64, "BLOCK_N": 16, "GROUP_M": 8, "arch": "sm_80", "dtype": "bf16", "num_ctas": 1, "num_stages": 3, "num_warps": 4}
# arch = sm_80


// ===== COMPILED SASS (sm_80) =====

	.target	sm_80

	.elftype	@"ET_EXEC"


//--------------------- .note.nv.tkinfo           --------------------------
	.section	.note.nv.tkinfo,"",@"SHT_NOTE"
	.sectionflags	@"SHF_NOTE_NV_TKINFO"
	.tkinfo
        /*0018*/ 	.word	0x00000002
        /*0030*/ 	.string	""
        /*0030*/ 	.string	"ptxas"
        /*0030*/ 	.string	"Cuda compilation tools, release 13.0, V13.0.88"
        /*0030*/ 	.string	"Build cuda_13.0.r13.0/compiler.36424714_0"
        /*0030*/ 	.string	"-v  -suppress-debug-info  -lineinfo  -arch sm_80 "



//--------------------- .note.nv.cuinfo           --------------------------
	.section	.note.nv.cuinfo,"",@"SHT_NOTE"
	.sectionflags	@"SHF_NOTE_NV_CUINFO"
        /*0018*/ 	.short	0x0002
        /*001a*/ 	.short	0x0050
        /*001c*/ 	.short	0x0082
	.zero		2


//--------------------- .nv.info                  --------------------------
	.section	.nv.info,"",@"SHT_CUDA_INFO"
	.align	4


	//----- nvinfo : EIATTR_REGCOUNT
	.align		4
        /*0000*/ 	.byte	0x04, 0x2f
        /*0002*/ 	.short	(.L_1 - .L_0)
	.align		4
.L_0:
        /*0004*/ 	.word	index@(matmul_kernel)
        /*0008*/ 	.word	0x000000ff


	//----- nvinfo : EIATTR_FRAME_SIZE
	.align		4
.L_1:
        /*000c*/ 	.byte	0x04, 0x11
        /*000e*/ 	.short	(.L_3 - .L_2)
	.align		4
.L_2:
        /*0010*/ 	.word	index@(matmul_kernel)
        /*0014*/ 	.word	0x00000000


	//----- nvinfo : EIATTR_MIN_STACK_SIZE
	.align		4
.L_3:
        /*0018*/ 	.byte	0x04, 0x12
        /*001a*/ 	.short	(.L_5 - .L_4)
	.align		4
.L_4:
        /*001c*/ 	.word	index@(matmul_kernel)
        /*0020*/ 	.word	0x00000000
.L_5:


//--------------------- .nv.info.matmul_kernel    --------------------------
	.section	.nv.info.matmul_kernel,"",@"SHT_CUDA_INFO"
	.sectionflags	@""
	.align	4


	//----- nvinfo : EIATTR_CUDA_API_VERSION
	.align		4
        /*0000*/ 	.byte	0x04, 0x37
        /*0002*/ 	.short	(.L_7 - .L_6)
.L_6:
        /*0004*/ 	.word	0x00000082


	//----- nvinfo : EIATTR_SW2861232_WAR
	.align		4
.L_7:
        /*0008*/ 	.byte	0x01, 0x35
	.zero		2


	//----- nvinfo : EIATTR_PARAM_CBANK
	.align		4
        /*000c*/ 	.byte	0x04, 0x0a
        /*000e*/ 	.short	(.L_9 - .L_8)
	.align		4
.L_8:
        /*0010*/ 	.word	index@(.nv.constant0.matmul_kernel)
        /*0014*/ 	.short	0x0160
        /*0016*/ 	.short	0x0050


	//----- nvinfo : EIATTR_CBANK_PARAM_SIZE
	.align		4
.L_9:
        /*0018*/ 	.byte	0x03, 0x19
        /*001a*/ 	.short	0x0050


	//----- nvinfo : EIATTR_KPARAM_INFO
	.align		4
        /*001c*/ 	.byte	0x04, 0x17
        /*001e*/ 	.short	(.L_11 - .L_10)
.L_10:
        /*0020*/ 	.word	0x00000000
        /*0024*/ 	.short	0x000d
        /*0026*/ 	.short	0x0048
        /*0028*/ 	.byte	0x00, 0xf4, 0x21, 0x00


	//----- nvinfo : EIATTR_KPARAM_INFO
	.align		4
.L_11:
        /*002c*/ 	.byte	0x04, 0x17
        /*002e*/ 	.short	(.L_13 - .L_12)
.L_12:
        /*0030*/ 	.word	0x00000000
        /*0034*/ 	.short	0x000c
        /*0036*/ 	.short	0x0040
        /*0038*/ 	.byte	0x00, 0xf4, 0x21, 0x00


	//----- nvinfo : EIATTR_KPARAM_INFO
	.align		4
.L_13:
        /*003c*/ 	.byte	0x04, 0x17
        /*003e*/ 	.short	(.L_15 - .L_14)
.L_14:
        /*0040*/ 	.word	0x00000000
        /*0044*/ 	.short	0x000b
        /*0046*/ 	.short	0x0038
        /*0048*/ 	.byte	0x00, 0xf0, 0x11, 0x00


	//----- nvinfo : EIATTR_KPARAM_INFO
	.align		4
.L_15:
        /*004c*/ 	.byte	0x04, 0x17
        /*004e*/ 	.short	(.L_17 - .L_16)
.L_16:
        /*0050*/ 	.word	0x00000000
        /*0054*/ 	.short	0x000a
        /*0056*/ 	.short	0x0034
        /*0058*/ 	.byte	0x00, 0xf0, 0x11, 0x00


	//----- nvinfo : EIATTR_KPARAM_INFO
	.align		4
.L_17:
        /*005c*/ 	.byte	0x04, 0x17
        /*005e*/ 	.short	(.L_19 - .L_18)
.L_18:
        /*0060*/ 	.word	0x00000000
        /*0064*/ 	.short	0x0009
        /*0066*/ 	.short	0x0030
        /*0068*/ 	.byte	0x00, 0xf0, 0x11, 0x00


	//----- nvinfo : EIATTR_KPARAM_INFO
	.align		4
.L_19:
        /*006c*/ 	.byte	0x04, 0x17
        /*006e*/ 	.short	(.L_21 - .L_20)
.L_20:
        /*0070*/ 	.word	0x00000000
        /*0074*/ 	.short	0x0008
        /*0076*/ 	.short	0x002c
        /*0078*/ 	.byte	0x00, 0xf0, 0x11, 0x00


	//----- nvinfo : EIATTR_KPARAM_INFO
	.align		4
.L_21:
        /*007c*/ 	.byte	0x04, 0x17
        /*007e*/ 	.short	(.L_23 - .L_22)
.L_22:
        /*0080*/ 	.word	0x00000000
        /*0084*/ 	.short	0x0007
        /*0086*/ 	.short	0x0028
        /*0088*/ 	.byte	0x00, 0xf0, 0x11, 0x00


	//----- nvinfo : EIATTR_KPARAM_INFO
	.align		4
.L_23:
        /*008c*/ 	.byte	0x04, 0x17
        /*008e*/ 	.short	(.L_25 - .L_24)
.L_24:
        /*0090*/ 	.word	0x00000000
        /*0094*/ 	.short	0x0006
        /*0096*/ 	.short	0x0024
        /*0098*/ 	.byte	0x00, 0xf0, 0x11, 0x00


	//----- nvinfo : EIATTR_KPARAM_INFO
	.align		4
.L_25:
        /*009c*/ 	.byte	0x04, 0x17
        /*009e*/ 	.short	(.L_27 - .L_26)
.L_26:
        /*00a0*/ 	.word	0x00000000
        /*00a4*/ 	.short	0x0005
        /*00a6*/ 	.short	0x0020
        /*00a8*/ 	.byte	0x00, 0xf0, 0x11, 0x00


	//----- nvinfo : EIATTR_KPARAM_INFO
	.align		4
.L_27:
        /*00ac*/ 	.byte	0x04, 0x17
        /*00ae*/ 	.short	(.L_29 - .L_28)
.L_28:
        /*00b0*/ 	.word	0x00000000
        /*00b4*/ 	.short	0x0004
        /*00b6*/ 	.short	0x001c
        /*00b8*/ 	.byte	0x00, 0xf0, 0x11, 0x00


	//----- nvinfo : EIATTR_KPARAM_INFO
	.align		4
.L_29:
        /*00bc*/ 	.byte	0x04, 0x17
        /*00be*/ 	.short	(.L_31 - .L_30)
.L_30:
        /*00c0*/ 	.word	0x00000000
        /*00c4*/ 	.short	0x0003
        /*00c6*/ 	.short	0x0018
        /*00c8*/ 	.byte	0x00, 0xf0, 0x11, 0x00


	//----- nvinfo : EIATTR_KPARAM_INFO
	.align		4
.L_31:
        /*00cc*/ 	.byte	0x04, 0x17
        /*00ce*/ 	.short	(.L_33 - .L_32)
.L_32:
        /*00d0*/ 	.word	0x00000000
        /*00d4*/ 	.short	0x0002
        /*00d6*/ 	.short	0x0010
        /*00d8*/ 	.byte	0x00, 0xf4, 0x21, 0x00


	//----- nvinfo : EIATTR_KPARAM_INFO
	.align		4
.L_33:
        /*00dc*/ 	.byte	0x04, 0x17
        /*00de*/ 	.short	(.L_35 - .L_34)
.L_34:
        /*00e0*/ 	.word	0x00000000
        /*00e4*/ 	.short	0x0001
        /*00e6*/ 	.short	0x0008
        /*00e8*/ 	.byte	0x00, 0xf4, 0x21, 0x00


	//----- nvinfo : EIATTR_KPARAM_INFO
	.align		4
.L_35:
        /*00ec*/ 	.byte	0x04, 0x17
        /*00ee*/ 	.short	(.L_37 - .L_36)
.L_36:
        /*00f0*/ 	.word	0x00000000
        /*00f4*/ 	.short	0x0000
        /*00f6*/ 	.short	0x0000
        /*00f8*/ 	.byte	0x00, 0xf4, 0x21, 0x00


	//----- nvinfo : EIATTR_MAXREG_COUNT
	.align		4
.L_37:
        /*00fc*/ 	.byte	0x03, 0x1b
        /*00fe*/ 	.short	0x00ff


	//----- nvinfo : EIATTR_NUM_BARRIERS
	.align		4
        /*0100*/ 	.byte	0x02, 0x4c
        /*0102*/ 	.byte	0x01
	.zero		1


	//----- nvinfo : EIATTR_MERCURY_ISA_VERSION
	.align		4
        /*0104*/ 	.byte	0x03, 0x5f
        /*0106*/ 	.short	0x0000


	//----- nvinfo : EIATTR_EXIT_INSTR_OFFSETS
	.align		4
        /*0108*/ 	.byte	0x04, 0x1c
        /*010a*/ 	.short	(.L_39 - .L_38)


	//   ....[0]....
.L_38:
        /*010c*/ 	.word	0x000046a0


	//   ....[1]....
        /*0110*/ 	.word	0x000046d0


	//----- nvinfo : EIATTR_REQNTID
	.align		4
.L_39:
        /*0114*/ 	.byte	0x04, 0x10
        /*0116*/ 	.short	(.L_41 - .L_40)
.L_40:
        /*0118*/ 	.word	0x00000080
        /*011c*/ 	.word	0x00000001
        /*0120*/ 	.word	0x00000001
.L_41:


//--------------------- .nv.callgraph             --------------------------
	.section	.nv.callgraph,"",@"SHT_CUDA_CALLGRAPH"
	.align	4
	.sectionentsize	8
	.align		4
        /*0000*/ 	.word	0x00000000
	.align		4
        /*0004*/ 	.word	0xffffffff
	.align		4
        /*0008*/ 	.word	0x00000000
	.align		4
        /*000c*/ 	.word	0xfffffffe
	.align		4
        /*0010*/ 	.word	0x00000000
	.align		4
        /*0014*/ 	.word	0xfffffffd
	.align		4
        /*0018*/ 	.word	0x00000000
	.align		4
        /*001c*/ 	.word	0xfffffffc


//--------------------- .nv.rel.action            --------------------------
	.section	.nv.rel.action,"",@"SHT_CUDA_RELOCINFO"
	.align	8
	.sectionentsize	8
        /*0000*/ 	.byte	0x73, 0x00, 0x00, 0x00, 0x00, 0x00, 0x00, 0x00, 0x00, 0x00, 0x00, 0x11, 0x25, 0x00, 0x05, 0x36


//--------------------- .nv.constant0.matmul_kernel --------------------------
	.section	.nv.constant0.matmul_kernel,"a",@progbits
	.sectionflags	@""
	.align	4
.nv.constant0.matmul_kernel:
	.zero		432


//--------------------- .text.matmul_kernel       --------------------------
	.section	.text.matmul_kernel,"ax",@progbits
	.sectioninfo	@"SHI_REGISTERS=255"
	.align	128
        .global         matmul_kernel
        .type           matmul_kernel,@function
        .size           matmul_kernel,(.L_x_4 - matmul_kernel)
        .other          matmul_kernel,@"STO_CUDA_ENTRY STV_DEFAULT"
matmul_kernel:
.text.matmul_kernel:
[----:B------:R-:W-:Y:S02]  /*0000*/  IMAD.MOV.U32 R1, RZ, RZ, c[0x0][0x28] ;  /* 0x00000a00ff017624 */ /* 0x000fe400078e00ff */
[----:B------:R-:W-:Y:S01]  /*0010*/  IMAD.MOV.U32 R0, RZ, RZ, c[0x0][0x17c] ;  /* 0x00005f00ff007624 */ /* 0x000fe200078e00ff */
[----:B------:R-:W0:Y:S01]  /*0020*/  S2R R5, SR_CTAID.X ;  /* 0x0000000000057919 */ /* 0x000e220000002500 */
[----:B------:R-:W-:Y:S01]  /*0030*/  ULDC.64 UR6, c[0x0][0x118] ;  /* 0x0000460000067ab9 */ /* 0x000fe20000000a00 */
[----:B------:R-:W-:Y:S01]  /*0040*/  CS2R R72, SRZ ;  /* 0x0000000000487805 */ /* 0x000fe2000001ff00 */
[----:B------:R-:W-:Y:S01]  /*0050*/  CS2R R74, SRZ ;  /* 0x00000000004a7805 */ /* 0x000fe2000001ff00 */
[----:B------:R-:W-:Y:S01]  /*0060*/  IADD3 R0, R0, 0xf, RZ ;  /* 0x0000000f00007810 */ /* 0x000fe20007ffe0ff */
[----:B------:R-:W1:Y:S03]  /*0070*/  S2R R40, SR_TID.X ;  /* 0x0000000000287919 */ /* 0x000e660000002100 */
[----:B------:R-:W-:-:S04]  /*0080*/  SHF.R.S32.HI R3, RZ, 0x1f, R0 ;  /* 0x0000001fff037819 */ /* 0x000fc80000011400 */
[----:B------:R-:W-:-:S04]  /*0090*/  LEA.HI R3, R3, R0, RZ, 0x4 ;  /* 0x0000000003037211 */ /* 0x000fc800078f20ff */
[----:B------:R-:W-:-:S05]  /*00a0*/  SHF.R.S32.HI R3, RZ, 0x4, R3 ;  /* 0x00000004ff037819 */ /* 0x000fca0000011403 */
[----:B------:R-:W-:Y:S01]  /*00b0*/  IMAD.SHL.U32 R4, R3, 0x8, RZ ;  /* 0x0000000803047824 */ /* 0x000fe200078e00ff */
[----:B0-----:R-:W-:-:S04]  /*00c0*/  IABS R8, R5 ;  /* 0x0000000500087213 */ /* 0x001fc80000000000 */
[-C--:B------:R-:W-:Y:S02]  /*00d0*/  IABS R7, R4.reuse ;  /* 0x0000000400077213 */ /* 0x080fe40000000000 */
[----:B------:R-:W-:Y:S02]  /*00e0*/  IABS R10, R4 ;  /* 0x00000004000a7213 */ /* 0x000fe40000000000 */
[----:B------:R-:W0:Y:S01]  /*00f0*/  I2F.RP R0, R7 ;  /* 0x0000000700007306 */ /* 0x000e220000209400 */
[----:B-1----:R-:W-:-:S07]  /*0100*/  LOP3.LUT R41, R40, 0x40, RZ, 0xc0, !PT ;  /* 0x0000004028297812 */ /* 0x002fce00078ec0ff */
[----:B0-----:R-:W0:Y:S02]  /*0110*/  MUFU.RCP R0, R0 ;  /* 0x0000000000007308 */ /* 0x001e240000001000 */
[----:B0-----:R-:W-:Y:S01]  /*0120*/  IADD3 R2, R0, 0xffffffe, RZ ;  /* 0x0ffffffe00027810 */ /* 0x001fe20007ffe0ff */
[----:B------:R-:W-:-:S05]  /*0130*/  IMAD.MOV R0, RZ, RZ, -R10 ;  /* 0x000000ffff007224 */ /* 0x000fca00078e0a0a */
[----:B------:R0:W1:Y:S02]  /*0140*/  F2I.FTZ.U32.TRUNC.NTZ R3, R2 ;  /* 0x0000000200037305 */ /* 0x000064000021f000 */
[----:B0-----:R-:W-:Y:S02]  /*0150*/  IMAD.MOV.U32 R2, RZ, RZ, RZ ;  /* 0x000000ffff027224 */ /* 0x001fe400078e00ff */
[----:B-1----:R-:W-:-:S04]  /*0160*/  IMAD.MOV R6, RZ, RZ, -R3 ;  /* 0x000000ffff067224 */ /* 0x002fc800078e0a03 */
[----:B------:R-:W-:Y:S02]  /*0170*/  IMAD R9, R6, R7, RZ ;  /* 0x0000000706097224 */ /* 0x000fe400078e02ff */
[----:B------:R-:W-:Y:S02]  /*0180*/  IMAD.MOV.U32 R6, RZ, RZ, R8 ;  /* 0x000000ffff067224 */ /* 0x000fe400078e0008 */
[----:B------:R-:W-:-:S06]  /*0190*/  IMAD.HI.U32 R3, R3, R9, R2 ;  /* 0x0000000903037227 */ /* 0x000fcc00078e0002 */
[----:B------:R-:W-:-:S04]  /*01a0*/  IMAD.HI.U32 R3, R3, R6, RZ ;  /* 0x0000000603037227 */ /* 0x000fc800078e00ff */
[----:B------:R-:W-:-:S05]  /*01b0*/  IMAD R0, R3, R0, R6 ;  /* 0x0000000003007224 */ /* 0x000fca00078e0206 */
[----:B------:R-:W-:-:S13]  /*01c0*/  ISETP.GT.U32.AND P1, PT, R7, R0, PT ;  /* 0x000000000700720c */ /* 0x000fda0003f24070 */
[----:B------:R-:W-:Y:S01]  /*01d0*/  @!P1 IMAD.IADD R0, R0, 0x1, -R7 ;  /* 0x0000000100009824 */ /* 0x000fe200078e0a07 */
[----:B------:R-:W-:Y:S02]  /*01e0*/  @!P1 IADD3 R3, R3, 0x1, RZ ;  /* 0x0000000103039810 */ /* 0x000fe40007ffe0ff */
[----:B------:R-:W-:Y:S02]  /*01f0*/  ISETP.NE.AND P1, PT, R4, RZ, PT ;  /* 0x000000ff0400720c */ /* 0x000fe40003f25270 */
[----:B------:R-:W-:Y:S02]  /*0200*/  ISETP.GE.U32.AND P0, PT, R0, R7, PT ;  /* 0x000000070000720c */ /* 0x000fe40003f06070 */
[----:B------:R-:W-:-:S04]  /*0210*/  LOP3.LUT R0, R5, R4, RZ, 0x3c, !PT ;  /* 0x0000000405007212 */ /* 0x000fc800078e3cff */
[----:B------:R-:W-:Y:S01]  /*0220*/  ISETP.GE.AND P2, PT, R0, RZ, PT ;  /* 0x000000ff0000720c */ /* 0x000fe20003f46270 */
[----:B------:R-:W-:-:S05]  /*0230*/  IMAD.MOV.U32 R0, RZ, RZ, c[0x0][0x178] ;  /* 0x00005e00ff007624 */ /* 0x000fca00078e00ff */
[----:B------:R-:W-:Y:S02]  /*0240*/  IADD3 R0, R0, 0x3f, RZ ;  /* 0x0000003f00007810 */ /* 0x000fe40007ffe0ff */
[----:B------:R-:W-:-:S05]  /*0250*/  @P0 IADD3 R3, R3, 0x1, RZ ;  /* 0x0000000103030810 */ /* 0x000fca0007ffe0ff */
[----:B------:R-:W-:Y:S01]  /*0260*/  IMAD.MOV.U32 R2, RZ, RZ, R3 ;  /* 0x000000ffff027224 */ /* 0x000fe200078e0003 */
[----:B------:R-:W-:-:S03]  /*0270*/  SHF.R.S32.HI R3, RZ, 0x1f, R0 ;  /* 0x0000001fff037819 */ /* 0x000fc60000011400 */
[----:B------:R-:W-:Y:S01]  /*0280*/  @!P2 IMAD.MOV R2, RZ, RZ, -R2 ;  /* 0x000000ffff02a224 */ /* 0x000fe200078e0a02 */
[----:B------:R-:W-:Y:S02]  /*0290*/  @!P1 LOP3.LUT R2, RZ, R4, RZ, 0x33, !PT ;  /* 0x00000004ff029212 */ /* 0x000fe400078e33ff */
[----:B------:R-:W-:-:S03]  /*02a0*/  LEA.HI R3, R3, R0, RZ, 0x6 ;  /* 0x0000000003037211 */ /* 0x000fc600078f30ff */
[----:B------:R-:W-:Y:S02]  /*02b0*/  IMAD.SHL.U32 R6, R2, 0x8, RZ ;  /* 0x0000000802067824 */ /* 0x000fe400078e00ff */
[----:B------:R-:W-:-:S03]  /*02c0*/  IMAD.MOV R2, RZ, RZ, -R2 ;  /* 0x000000ffff027224 */ /* 0x000fc600078e0a02 */
[----:B------:R-:W-:Y:S01]  /*02d0*/  LEA.HI.SX32 R3, R3, -R6, 0x1a ;  /* 0x8000000603037211 */ /* 0x000fe200078fd2ff */
[----:B------:R-:W-:-:S03]  /*02e0*/  IMAD R4, R4, R2, R5 ;  /* 0x0000000204047224 */ /* 0x000fc600078e0205 */
[----:B------:R-:W-:Y:S02]  /*02f0*/  IMNMX R11, R3, 0x8, PT ;  /* 0x00000008030b7817 */ /* 0x000fe40003800200 */
[----:B------:R-:W-:Y:S02]  /*0300*/  IABS R9, R4 ;  /* 0x0000000400097213 */ /* 0x000fe40000000000 */
[----:B------:R-:W-:-:S04]  /*0310*/  IABS R7, R11 ;  /* 0x0000000b00077213 */ /* 0x000fc80000000000 */
[----:B------:R-:W0:Y:S08]  /*0320*/  I2F.RP R0, R7 ;  /* 0x0000000700007306 */ /* 0x000e300000209400 */
[----:B0-----:R-:W0:Y:S02]  /*0330*/  MUFU.RCP R0, R0 ;  /* 0x0000000000007308 */ /* 0x001e240000001000 */
[----:B0-----:R-:W-:-:S06]  /*0340*/  IADD3 R3, R0, 0xffffffe, RZ ;  /* 0x0ffffffe00037810 */ /* 0x001fcc0007ffe0ff */
[----:B------:R-:W0:Y:S02]  /*0350*/  F2I.FTZ.U32.TRUNC.NTZ R3, R3 ;  /* 0x0000000300037305 */ /* 0x000e24000021f000 */
[----:B0-----:R-:W-:-:S04]  /*0360*/  IMAD.MOV R8, RZ, RZ, -R3 ;  /* 0x000000ffff087224 */ /* 0x001fc800078e0a03 */
[----:B------:R-:W-:Y:S01]  /*0370*/  IMAD.MOV.U32 R2, RZ, RZ, R8 ;  /* 0x000000ffff027224 */ /* 0x000fe200078e0008 */
[----:B------:R-:W-:-:S03]  /*0380*/  IABS R8, R11 ;  /* 0x0000000b00087213 */ /* 0x000fc60000000000 */
[----:B------:R-:W-:Y:S02]  /*0390*/  IMAD R5, R2, R7, RZ ;  /* 0x0000000702057224 */ /* 0x000fe400078e02ff */
[----:B------:R-:W-:Y:S02]  /*03a0*/  IMAD.MOV.U32 R2, RZ, RZ, RZ ;  /* 0x000000ffff027224 */ /* 0x000fe400078e00ff */
[----:B------:R-:W-:Y:S01]  /*03b0*/  IMAD.MOV R0, RZ, RZ, -R8 ;  /* 0x000000ffff007224 */ /* 0x000fe200078e0a08 */
[----:B------:R-:W-:Y:S01]  /*03c0*/  LOP3.LUT R8, R40, 0x3f, RZ, 0xc0, !PT ;  /* 0x0000003f28087812 */ /* 0x000fe200078ec0ff */
[----:B------:R-:W-:-:S06]  /*03d0*/  IMAD.HI.U32 R2, R3, R5, R2 ;  /* 0x0000000503027227 */ /* 0x000fcc00078e0002 */
[----:B------:R-:W-:-:S04]  /*03e0*/  IMAD.HI.U32 R2, R2, R9, RZ ;  /* 0x0000000902027227 */ /* 0x000fc800078e00ff */
[----:B------:R-:W-:Y:S02]  /*03f0*/  IMAD R0, R2, R0, R9 ;  /* 0x0000000002007224 */ /* 0x000fe400078e0209 */
[----:B------:R-:W-:-:S03]  /*0400*/  IMAD.MOV.U32 R9, RZ, RZ, c[0x0][0x180] ;  /* 0x00006000ff097624 */ /* 0x000fc600078e00ff */
[----:B------:R-:W-:Y:S02]  /*0410*/  ISETP.GT.U32.AND P1, PT, R7, R0, PT ;  /* 0x000000000700720c */ /* 0x000fe40003f24070 */
[----:B------:R-:W-:-:S11]  /*0420*/  IADD3 R9, R9, 0x7f, RZ ;  /* 0x0000007f09097810 */ /* 0x000fd60007ffe0ff */
[----:B------:R-:W-:Y:S01]  /*0430*/  @!P1 IMAD.IADD R0, R0, 0x1, -R7 ;  /* 0x0000000100009824 */ /* 0x000fe200078e0a07 */
[----:B------:R-:W-:Y:S02]  /*0440*/  @!P1 IADD3 R2, R2, 0x1, RZ ;  /* 0x0000000102029810 */ /* 0x000fe40007ffe0ff */
[----:B------:R-:W-:Y:S02]  /*0450*/  ISETP.NE.AND P1, PT, R11, RZ, PT ;  /* 0x000000ff0b00720c */ /* 0x000fe40003f25270 */
[----:B------:R-:W-:Y:S02]  /*0460*/  ISETP.GE.U32.AND P0, PT, R0, R7, PT ;  /* 0x000000070000720c */ /* 0x000fe40003f06070 */
[----:B------:R-:W-:-:S04]  /*0470*/  LOP3.LUT R0, R4, R11, RZ, 0x3c, !PT ;  /* 0x0000000b04007212 */ /* 0x000fc800078e3cff */
[----:B------:R-:W-:-:S07]  /*0480*/  ISETP.GE.AND P2, PT, R0, RZ, PT ;  /* 0x000000ff0000720c */ /* 0x000fce0003f46270 */
[----:B------:R-:W-:Y:S02]  /*0490*/  @P0 IADD3 R2, R2, 0x1, RZ ;  /* 0x0000000102020810 */ /* 0x000fe40007ffe0ff */
[----:B------:R-:W-:-:S04]  /*04a0*/  ISETP.GE.AND P0, PT, R9, 0x80, PT ;  /* 0x000000800900780c */ /* 0x000fc80003f06270 */
[----:B------:R-:W-:Y:S01]  /*04b0*/  @!P2 IMAD.MOV R2, RZ, RZ, -R2 ;  /* 0x000000ffff02a224 */ /* 0x000fe200078e0a02 */
[----:B------:R-:W-:-:S05]  /*04c0*/  @!P1 LOP3.LUT R2, RZ, R11, RZ, 0x33, !PT ;  /* 0x0000000bff029212 */ /* 0x000fca00078e33ff */
[----:B------:R-:W-:Y:S02]  /*04d0*/  IMAD.MOV R0, RZ, RZ, -R2 ;  /* 0x000000ffff007224 */ /* 0x000fe400078e0a02 */
[----:B------:R-:W-:Y:S02]  /*04e0*/  IMAD.SHL.U32 R2, R2, 0x10, RZ ;  /* 0x0000001002027824 */ /* 0x000fe400078e00ff */
[----:B------:R-:W-:-:S04]  /*04f0*/  IMAD R0, R11, R0, R4 ;  /* 0x000000000b007224 */ /* 0x000fc800078e0204 */
[----:B------:R-:W-:Y:S01]  /*0500*/  IMAD.IADD R3, R6, 0x1, R0 ;  /* 0x0000000106037824 */ /* 0x000fe200078e0200 */
[----:B------:R-:W-:-:S03]  /*0510*/  SHF.R.U32.HI R0, RZ, 0x6, R40 ;  /* 0x00000006ff007819 */ /* 0x000fc60000011628 */
[----:B------:R-:W-:Y:S01]  /*0520*/  IMAD R3, R3, 0x40, R8 ;  /* 0x0000004003037824 */ /* 0x000fe200078e0208 */
[----:B------:R-:W-:Y:S01]  /*0530*/  SGXT.U32 R0, R0, 0x1 ;  /* 0x000000010000781a */ /* 0x000fe20000000000 */
[----:B------:R-:W-:Y:S05]  /*0540*/  @!P0 BRA `(.L_x_0) ;  /* 0x00003c2000008947 */ /* 0x000fea0003800000 */
[----:B------:R-:W-:Y:S01]  /*0550*/  IABS R25, c[0x0][0x17c] ;  /* 0x00005f0000197a13 */ /* 0x000fe20000000000 */
[----:B------:R-:W-:Y:S01]  /*0560*/  IMAD R65, R0, c[0x0][0x188], RZ ;  /* 0x0000620000417a24 */ /* 0x000fe200078e02ff */
[----:B------:R-:W-:Y:S01]  /*0570*/  IABS R31, c[0x0][0x178] ;  /* 0x00005e00001f7a13 */ /* 0x000fe20000000000 */
[----:B------:R-:W-:Y:S01]  /*0580*/  IMAD.MOV.U32 R124, RZ, RZ, c[0x0][0x18c] ;  /* 0x00006300ff7c7624 */ /* 0x000fe200078e00ff */
[----:B------:R-:W0:Y:S01]  /*0590*/  I2F.RP R10, R25 ;  /* 0x00000019000a7306 */ /* 0x000e220000209400 */
[C---:B------:R-:W-:Y:S01]  /*05a0*/  IADD3 R29, R2.reuse, 0xa, RZ ;  /* 0x0000000a021d7810 */ /* 0x040fe20007ffe0ff */
[----:B------:R-:W-:Y:S01]  /*05b0*/  CS2R R72, SRZ ;  /* 0x0000000000487805 */ /* 0x000fe2000001ff00 */
[C---:B------:R-:W-:Y:S01]  /*05c0*/  IADD3 R32, R2.reuse, 0x8, RZ ;  /* 0x0000000802207810 */ /* 0x040fe20007ffe0ff */
[----:B------:R-:W-:Y:S01]  /*05d0*/  CS2R R74, SRZ ;  /* 0x00000000004a7805 */ /* 0x000fe2000001ff00 */
[----:B------:R-:W-:Y:S01]  /*05e0*/  IABS R18, R29 ;  /* 0x0000001d00127213 */ /* 0x000fe20000000000 */
[----:B------:R-:W-:Y:S01]  /*05f0*/  CS2R R88, SRZ ;  /* 0x0000000000587805 */ /* 0x000fe2000001ff00 */
[C---:B------:R-:W-:Y:S01]  /*0600*/  IADD3 R27, R2.reuse, 0xb, RZ ;  /* 0x0000000b021b7810 */ /* 0x040fe20007ffe0ff */
[----:B------:R-:W1:Y:S01]  /*0610*/  I2F.RP R6, R31 ;  /* 0x0000001f00067306 */ /* 0x000e620000209400 */
[----:B------:R-:W-:Y:S01]  /*0620*/  IABS R22, R32 ;  /* 0x0000002000167213 */ /* 0x000fe20000000000 */
[----:B------:R-:W-:Y:S01]  /*0630*/  CS2R R90, SRZ ;  /* 0x00000000005a7805 */ /* 0x000fe2000001ff00 */
[----:B------:R-:W-:Y:S01]  /*0640*/  IADD3 R30, R2, 0x9, RZ ;  /* 0x00000009021e7810 */ /* 0x000fe20007ffe0ff */
[----:B------:R-:W-:Y:S01]  /*0650*/  IMAD.SHL.U32 R124, R124, 0x80, RZ ;  /* 0x000000807c7c7824 */ /* 0x000fe200078e00ff */
[C---:B------:R-:W-:Y:S01]  /*0660*/  IADD3 R33, R2.reuse, 0x7, RZ ;  /* 0x0000000702217810 */ /* 0x040fe20007ffe0ff */
[----:B------:R-:W-:Y:S01]  /*0670*/  ULDC UR4, c[0x0][0x180] ;  /* 0x0000600000047ab9 */ /* 0x000fe20000000800 */
[----:B------:R-:W-:Y:S01]  /*0680*/  IABS R20, R30 ;  /* 0x0000001e00147213 */ /* 0x000fe20000000000 */
[----:B0-----:R-:W0:Y:S01]  /*0690*/  MUFU.RCP R10, R10 ;  /* 0x0000000a000a7308 */ /* 0x001e220000001000 */
[----:B------:R-:W-:-:S02]  /*06a0*/  IADD3 R34, R2, 0x6, RZ ;  /* 0x0000000602227810 */ /* 0x000fc40007ffe0ff */
[C---:B------:R-:W-:Y:S02]  /*06b0*/  IADD3 R36, R2.reuse, 0x4, RZ ;  /* 0x0000000402247810 */ /* 0x040fe40007ffe0ff */
[C---:B------:R-:W-:Y:S02]  /*06c0*/  IADD3 R35, R2.reuse, 0x5, RZ ;  /* 0x0000000502237810 */ /* 0x040fe40007ffe0ff */
[----:B------:R-:W-:Y:S01]  /*06d0*/  IABS R26, R36 ;  /* 0x00000024001a7213 */ /* 0x000fe20000000000 */
[----:B-1----:R-:W1:Y:S01]  /*06e0*/  MUFU.RCP R6, R6 ;  /* 0x0000000600067308 */ /* 0x002e620000001000 */
[----:B------:R-:W-:Y:S02]  /*06f0*/  IADD3 R37, R2, 0x3, RZ ;  /* 0x0000000302257810 */ /* 0x000fe40007ffe0ff */
[----:B------:R-:W-:Y:S02]  /*0700*/  IABS R24, R35 ;  /* 0x0000002300187213 */ /* 0x000fe40000000000 */
[----:B------:R-:W-:-:S02]  /*0710*/  IABS R28, R37 ;  /* 0x00000025001c7213 */ /* 0x000fc40000000000 */
[----:B------:R-:W-:Y:S02]  /*0720*/  IADD3 R38, R2, 0x2, RZ ;  /* 0x0000000202267810 */ /* 0x000fe40007ffe0ff */
[----:B0-----:R-:W-:Y:S02]  /*0730*/  IADD3 R7, R10, 0xffffffe, RZ ;  /* 0x0ffffffe0a077810 */ /* 0x001fe40007ffe0ff */
[C---:B------:R-:W-:Y:S02]  /*0740*/  IADD3 R10, R2.reuse, 0xf, RZ ;  /* 0x0000000f020a7810 */ /* 0x040fe40007ffe0ff */
[----:B------:R-:W-:Y:S02]  /*0750*/  IADD3 R39, R2, 0x1, RZ ;  /* 0x0000000102277810 */ /* 0x000fe40007ffe0ff */
[----:B------:R-:W0:Y:S01]  /*0760*/  F2I.FTZ.U32.TRUNC.NTZ R7, R7 ;  /* 0x0000000700077305 */ /* 0x000e22000021f000 */
[----:B-1----:R-:W-:Y:S01]  /*0770*/  IADD3 R4, R6, 0xffffffe, RZ ;  /* 0x0ffffffe06047810 */ /* 0x002fe20007ffe0ff */
[----:B------:R-:W-:Y:S01]  /*0780*/  IMAD.MOV.U32 R6, RZ, RZ, RZ ;  /* 0x000000ffff067224 */ /* 0x000fe200078e00ff */
[----:B------:R-:W-:-:S02]  /*0790*/  ISETP.GE.AND P3, PT, R10, RZ, PT ;  /* 0x000000ff0a00720c */ /* 0x000fc40003f66270 */
[----:B------:R-:W-:Y:S02]  /*07a0*/  IABS R48, R3 ;  /* 0x0000000300307213 */ /* 0x000fe40000000000 */
[C---:B------:R-:W-:Y:S01]  /*07b0*/  LOP3.LUT R123, R0.reuse, 0x7e, RZ, 0xfc, !PT ;  /* 0x0000007e007b7812 */ /* 0x040fe200078efcff */
[----:B------:R1:W2:Y:S01]  /*07c0*/  F2I.FTZ.U32.TRUNC.NTZ R5, R4 ;  /* 0x0000000400057305 */ /* 0x0002a2000021f000 */
[C---:B------:R-:W-:Y:S02]  /*07d0*/  LOP3.LUT R120, R0.reuse, 0x78, RZ, 0xfc, !PT ;  /* 0x0000007800787812 */ /* 0x040fe400078efcff */
[C---:B------:R-:W-:Y:S01]  /*07e0*/  LOP3.LUT R117, R0.reuse, 0x72, RZ, 0xfc, !PT ;  /* 0x0000007200757812 */ /* 0x040fe200078efcff */
[----:B------:R-:W-:Y:S01]  /*07f0*/  IMAD R65, R123, c[0x0][0x188], RZ ;  /* 0x000062007b417a24 */ /* 0x000fe200078e02ff */
[----:B------:R-:W-:Y:S01]  /*0800*/  LOP3.LUT R112, R0, 0x6c, RZ, 0xfc, !PT ;  /* 0x0000006c00707812 */ /* 0x000fe200078efcff */
[----:B------:R-:W-:Y:S01]  /*0810*/  IMAD R65, R120, c[0x0][0x188], RZ ;  /* 0x0000620078417a24 */ /* 0x000fe200078e02ff */
[----:B------:R-:W-:Y:S01]  /*0820*/  LOP3.LUT R66, R40, 0x7f, RZ, 0xc0, !PT ;  /* 0x0000007f28427812 */ /* 0x000fe200078ec0ff */
[--C-:B0-----:R-:W-:Y:S01]  /*0830*/  IMAD.MOV R12, RZ, RZ, -R7.reuse ;  /* 0x000000ffff0c7224 */ /* 0x101fe200078e0a07 */
[C---:B------:R-:W-:Y:S01]  /*0840*/  LOP3.LUT R121, R0.reuse, 0x7a, RZ, 0xfc, !PT ;  /* 0x0000007a00797812 */ /* 0x040fe200078efcff */
[----:B-1----:R-:W-:Y:S01]  /*0850*/  IMAD.MOV.U32 R4, RZ, RZ, RZ ;  /* 0x000000ffff047224 */ /* 0x002fe200078e00ff */
[----:B------:R-:W-:Y:S01]  /*0860*/  LOP3.LUT R122, R0, 0x7c, RZ, 0xfc, !PT ;  /* 0x0000007c007a7812 */ /* 0x000fe200078efcff */
[----:B------:R-:W-:Y:S01]  /*0870*/  IMAD R11, R12, R25, RZ ;  /* 0x000000190c0b7224 */ /* 0x000fe200078e02ff */
[----:B------:R-:W-:Y:S01]  /*0880*/  IADD3 R12, R2, 0xe, RZ ;  /* 0x0000000e020c7810 */ /* 0x000fe20007ffe0ff */
[----:B------:R-:W-:Y:S01]  /*0890*/  IMAD R65, R117, c[0x0][0x188], RZ ;  /* 0x0000620075417a24 */ /* 0x000fe200078e02ff */
[----:B------:R-:W-:Y:S01]  /*08a0*/  LOP3.LUT R118, R0, 0x74, RZ, 0xfc, !PT ;  /* 0x0000007400767812 */ /* 0x000fe200078efcff */
[----:B------:R-:W-:Y:S01]  /*08b0*/  IMAD.HI.U32 R11, R7, R11, R6 ;  /* 0x0000000b070b7227 */ /* 0x000fe200078e0006 */
[----:B------:R-:W-:-:S02]  /*08c0*/  IABS R6, R10 ;  /* 0x0000000a00067213 */ /* 0x000fc40000000000 */
[----:B------:R-:W-:Y:S01]  /*08d0*/  ISETP.GE.AND P5, PT, R12, RZ, PT ;  /* 0x000000ff0c00720c */ /* 0x000fe20003fa6270 */
[----:B--2---:R-:W-:Y:S01]  /*08e0*/  IMAD.MOV R10, RZ, RZ, -R5 ;  /* 0x000000ffff0a7224 */ /* 0x004fe200078e0a05 */
[----:B------:R-:W-:Y:S01]  /*08f0*/  IABS R14, R12 ;  /* 0x0000000c000e7213 */ /* 0x000fe20000000000 */
[----:B------:R-:W-:Y:S01]  /*0900*/  IMAD.MOV.U32 R12, RZ, RZ, R6 ;  /* 0x000000ffff0c7224 */ /* 0x000fe200078e0006 */
[----:B------:R-:W-:Y:S01]  /*0910*/  IADD3 R7, R2, 0xd, RZ ;  /* 0x0000000d02077810 */ /* 0x000fe20007ffe0ff */
[----:B------:R-:W-:Y:S01]  /*0920*/  IMAD R13, R10, R31, RZ ;  /* 0x0000001f0a0d7224 */ /* 0x000fe200078e02ff */
[C---:B------:R-:W-:Y:S01]  /*0930*/  LOP3.LUT R119, R0.reuse, 0x76, RZ, 0xfc, !PT ;  /* 0x0000007600777812 */ /* 0x040fe200078efcff */
[----:B------:R-:W-:Y:S01]  /*0940*/  IMAD.HI.U32 R6, R11, R12, RZ ;  /* 0x0000000c0b067227 */ /* 0x000fe200078e00ff */
[----:B------:R-:W-:Y:S02]  /*0950*/  IABS R16, R7 ;  /* 0x0000000700107213 */ /* 0x000fe40000000000 */
[----:B------:R-:W-:Y:S01]  /*0960*/  ISETP.GE.AND P1, PT, R7, RZ, PT ;  /* 0x000000ff0700720c */ /* 0x000fe20003f26270 */
[----:B------:R-:W-:Y:S01]  /*0970*/  IMAD.HI.U32 R7, R11, R14, RZ ;  /* 0x0000000e0b077227 */ /* 0x000fe200078e00ff */
[----:B------:R-:W-:-:S02]  /*0980*/  LOP3.LUT R185, R0, 0x2, RZ, 0xfc, !PT ;  /* 0x0000000200b97812 */ /* 0x000fc400078efcff */
[C---:B------:R-:W-:Y:S01]  /*0990*/  LOP3.LUT R183, R0.reuse, 0x4, RZ, 0xfc, !PT ;  /* 0x0000000400b77812 */ /* 0x040fe200078efcff */
[----:B------:R-:W-:Y:S01]  /*09a0*/  IMAD.MOV R6, RZ, RZ, -R6 ;  /* 0x000000ffff067224 */ /* 0x000fe200078e0a06 */
[----:B------:R-:W-:Y:S01]  /*09b0*/  LOP3.LUT R181, R0, 0x6, RZ, 0xfc, !PT ;  /* 0x0000000600b57812 */ /* 0x000fe200078efcff */
[----:B------:R-:W-:Y:S01]  /*09c0*/  IMAD.MOV R15, RZ, RZ, -R7 ;  /* 0x000000ffff0f7224 */ /* 0x000fe200078e0a07 */
[----:B------:R-:W-:Y:S01]  /*09d0*/  IADD3 R7, R2, 0xc, RZ ;  /* 0x0000000c02077810 */ /* 0x000fe20007ffe0ff */
[----:B------:R-:W-:Y:S01]  /*09e0*/  IMAD.HI.U32 R10, R11, R16, RZ ;  /* 0x000000100b0a7227 */ /* 0x000fe200078e00ff */
[C---:B------:R-:W-:Y:S02]  /*09f0*/  LOP3.LUT R179, R0.reuse, 0x8, RZ, 0xfc, !PT ;  /* 0x0000000800b37812 */ /* 0x040fe400078efcff */
[----:B------:R-:W-:Y:S01]  /*0a00*/  ISETP.GE.AND P4, PT, R7, RZ, PT ;  /* 0x000000ff0700720c */ /* 0x000fe20003f86270 */
[----:B------:R-:W-:Y:S01]  /*0a10*/  IMAD.HI.U32 R4, R5, R13, R4 ;  /* 0x0000000d05047227 */ /* 0x000fe200078e0004 */
[----:B------:R-:W-:-:S02]  /*0a20*/  LOP3.LUT R177, R0, 0xa, RZ, 0xfc, !PT ;  /* 0x0000000a00b17812 */ /* 0x000fc400078efcff */
[C---:B------:R-:W-:Y:S01]  /*0a30*/  LOP3.LUT R175, R0.reuse, 0xc, RZ, 0xfc, !PT ;  /* 0x0000000c00af7812 */ /* 0x040fe200078efcff */
[C---:B------:R-:W-:Y:S01]  /*0a40*/  IMAD R5, R25.reuse, R6, R12 ;  /* 0x0000000619057224 */ /* 0x040fe200078e020c */
[----:B------:R-:W-:Y:S01]  /*0a50*/  IABS R12, R7 ;  /* 0x00000007000c7213 */ /* 0x000fe20000000000 */
[----:B------:R-:W-:Y:S01]  /*0a60*/  IMAD.MOV R10, RZ, RZ, -R10 ;  /* 0x000000ffff0a7224 */ /* 0x000fe200078e0a0a */
[----:B------:R-:W-:Y:S01]  /*0a70*/  LOP3.LUT R174, R0, 0xe, RZ, 0xfc, !PT ;  /* 0x0000000e00ae7812 */ /* 0x000fe200078efcff */
[C---:B------:R-:W-:Y:S01]  /*0a80*/  IMAD R6, R25.reuse, R15, R14 ;  /* 0x0000000f19067224 */ /* 0x040fe200078e020e */
[C---:B------:R-:W-:Y:S01]  /*0a90*/  ISETP.GT.U32.AND P0, PT, R25.reuse, R5, PT ;  /* 0x000000051900720c */ /* 0x040fe20003f04070 */
[----:B------:R-:W-:Y:S01]  /*0aa0*/  IMAD R10, R25, R10, R16 ;  /* 0x0000000a190a7224 */ /* 0x000fe200078e0210 */
[----:B------:R-:W-:Y:S01]  /*0ab0*/  IABS R16, R27 ;  /* 0x0000001b00107213 */ /* 0x000fe20000000000 */
[----:B------:R-:W-:Y:S01]  /*0ac0*/  IMAD.HI.U32 R7, R11, R12, RZ ;  /* 0x0000000c0b077227 */ /* 0x000fe200078e00ff */
[----:B------:R-:W-:-:S02]  /*0ad0*/  ISETP.GT.U32.AND P6, PT, R25, R6, PT ;  /* 0x000000061900720c */ /* 0x000fc40003fc4070 */
[----:B------:R-:W-:Y:S01]  /*0ae0*/  ISETP.GT.U32.AND P2, PT, R25, R10, PT ;  /* 0x0000000a1900720c */ /* 0x000fe20003f44070 */
[C---:B------:R-:W-:Y:S01]  /*0af0*/  IMAD.HI.U32 R13, R11.reuse, R18, RZ ;  /* 0x000000120b0d7227 */ /* 0x040fe200078e00ff */
[C---:B------:R-:W-:Y:S02]  /*0b00*/  LOP3.LUT R173, R0.reuse, 0x10, RZ, 0xfc, !PT ;  /* 0x0000001000ad7812 */ /* 0x040fe400078efcff */
[C---:B------:R-:W-:Y:S01]  /*0b10*/  LOP3.LUT R170, R0.reuse, 0x12, RZ, 0xfc, !PT ;  /* 0x0000001200aa7812 */ /* 0x040fe200078efcff */
[----:B------:R-:W-:Y:S01]  /*0b20*/  IMAD.MOV R14, RZ, RZ, -R7 ;  /* 0x000000ffff0e7224 */ /* 0x000fe200078e0a07 */
[C---:B------:R-:W-:Y:S01]  /*0b30*/  LOP3.LUT R169, R0.reuse, 0x14, RZ, 0xfc, !PT ;  /* 0x0000001400a97812 */ /* 0x040fe200078efcff */
[C---:B------:R-:W-:Y:S01]  /*0b40*/  IMAD.HI.U32 R15, R11.reuse, R22, RZ ;  /* 0x000000160b0f7227 */ /* 0x040fe200078e00ff */
[C---:B------:R-:W-:Y:S02]  /*0b50*/  LOP3.LUT R164, R0.reuse, 0x16, RZ, 0xfc, !PT ;  /* 0x0000001600a47812 */ /* 0x040fe400078efcff */
[C---:B------:R-:W-:Y:S01]  /*0b60*/  LOP3.LUT R163, R0.reuse, 0x18, RZ, 0xfc, !PT ;  /* 0x0000001800a37812 */ /* 0x040fe200078efcff */
[----:B------:R-:W-:Y:S01]  /*0b70*/  IMAD.MOV R13, RZ, RZ, -R13 ;  /* 0x000000ffff0d7224 */ /* 0x000fe200078e0a0d */
[C---:B------:R-:W-:Y:S01]  /*0b80*/  LOP3.LUT R42, R0.reuse, 0x60, RZ, 0xfc, !PT ;  /* 0x00000060002a7812 */ /* 0x040fe200078efcff */
[----:B------:R-:W-:Y:S01]  /*0b90*/  IMAD.HI.U32 R7, R11, R16, RZ ;  /* 0x000000100b077227 */ /* 0x000fe200078e00ff */
[----:B------:R-:W-:-:S02]  /*0ba0*/  LOP3.LUT R43, R0, 0x62, RZ, 0xfc, !PT ;  /* 0x00000062002b7812 */ /* 0x000fc400078efcff */
[C---:B------:R-:W-:Y:S01]  /*0bb0*/  LOP3.LUT R44, R0.reuse, 0x64, RZ, 0xfc, !PT ;  /* 0x00000064002c7812 */ /* 0x040fe200078efcff */
[----:B------:R-:W-:Y:S01]  /*0bc0*/  IMAD R12, R25, R14, R12 ;  /* 0x0000000e190c7224 */ /* 0x000fe200078e020c */
[C---:B------:R-:W-:Y:S01]  /*0bd0*/  LOP3.LUT R45, R0.reuse, 0x66, RZ, 0xfc, !PT ;  /* 0x00000066002d7812 */ /* 0x040fe200078efcff */
[----:B------:R-:W-:Y:S01]  /*0be0*/  IMAD.MOV R19, RZ, RZ, -R15 ;  /* 0x000000ffff137224 */ /* 0x000fe200078e0a0f */
[C---:B------:R-:W-:Y:S01]  /*0bf0*/  LOP3.LUT R46, R0.reuse, 0x68, RZ, 0xfc, !PT ;  /* 0x00000068002e7812 */ /* 0x040fe200078efcff */
[----:B------:R-:W-:Y:S01]  /*0c00*/  IMAD.HI.U32 R14, R11, R20, RZ ;  /* 0x000000140b0e7227 */ /* 0x000fe200078e00ff */
[C---:B------:R-:W-:Y:S02]  /*0c10*/  LOP3.LUT R47, R0.reuse, 0x6a, RZ, 0xfc, !PT ;  /* 0x0000006a002f7812 */ /* 0x040fe400078efcff */
[C---:B------:R-:W-:Y:S01]  /*0c20*/  LOP3.LUT R113, R0.reuse, 0x6e, RZ, 0xfc, !PT ;  /* 0x0000006e00717812 */ /* 0x040fe200078efcff */
[----:B------:R-:W-:Y:S01]  /*0c30*/  IMAD R15, R25, R13, R18 ;  /* 0x0000000d190f7224 */ /* 0x000fe200078e0212 */
[----:B------:R-:W-:Y:S01]  /*0c40*/  IABS R18, R33 ;  /* 0x0000002100127213 */ /* 0x000fe20000000000 */
[----:B------:R-:W-:Y:S01]  /*0c50*/  IMAD.MOV R7, RZ, RZ, -R7 ;  /* 0x000000ffff077224 */ /* 0x000fe200078e0a07 */
[----:B------:R-:W-:Y:S01]  /*0c60*/  LOP3.LUT R116, R0, 0x70, RZ, 0xfc, !PT ;  /* 0x0000007000747812 */ /* 0x000fe200078efcff */
[----:B------:R-:W-:-:S02]  /*0c70*/  @!P0 IMAD.IADD R5, R5, 0x1, -R25 ;  /* 0x0000000105058824 */ /* 0x000fc400078e0a19 */
[----:B------:R-:W-:Y:S02]  /*0c80*/  IMAD.MOV R17, RZ, RZ, -R14 ;  /* 0x000000ffff117224 */ /* 0x000fe400078e0a0e */
[C---:B------:R-:W-:Y:S01]  /*0c90*/  IMAD R14, R25.reuse, R7, R16 ;  /* 0x00000007190e7224 */ /* 0x040fe200078e0210 */
[----:B------:R-:W-:Y:S01]  /*0ca0*/  ISETP.GT.U32.AND P0, PT, R25, R5, PT ;  /* 0x000000051900720c */ /* 0x000fe20003f04070 */
[----:B------:R-:W-:Y:S02]  /*0cb0*/  @!P6 IMAD.IADD R6, R6, 0x1, -R25 ;  /* 0x000000010606e824 */ /* 0x000fe400078e0a19 */
[----:B------:R-:W-:-:S03]  /*0cc0*/  IMAD.HI.U32 R7, R11, R18, RZ ;  /* 0x000000120b077227 */ /* 0x000fc600078e00ff */
[C---:B------:R-:W-:Y:S01]  /*0cd0*/  ISETP.GT.U32.AND P6, PT, R25.reuse, R6, PT ;  /* 0x000000061900720c */ /* 0x040fe20003fc4070 */
[C---:B------:R-:W-:Y:S02]  /*0ce0*/  IMAD R16, R25.reuse, R17, R20 ;  /* 0x0000001119107224 */ /* 0x040fe400078e0214 */
[----:B------:R-:W-:Y:S01]  /*0cf0*/  IMAD R17, R25, R19, R22 ;  /* 0x0000001319117224 */ /* 0x000fe200078e0216 */
[----:B------:R-:W-:Y:S01]  /*0d00*/  IABS R22, R34 ;  /* 0x0000002200167213 */ /* 0x000fe20000000000 */
[----:B------:R-:W-:Y:S02]  /*0d10*/  IMAD.MOV R7, RZ, RZ, -R7 ;  /* 0x000000ffff077224 */ /* 0x000fe400078e0a07 */
[----:B------:R-:W-:-:S04]  /*0d20*/  IMAD.HI.U32 R19, R11, R26, RZ ;  /* 0x0000001a0b137227 */ /* 0x000fc800078e00ff */
[----:B------:R-:W-:Y:S02]  /*0d30*/  IMAD R18, R25, R7, R18 ;  /* 0x0000000719127224 */ /* 0x000fe400078e0212 */
[----:B------:R-:W-:-:S04]  /*0d40*/  IMAD.HI.U32 R7, R11, R22, RZ ;  /* 0x000000160b077227 */ /* 0x000fc800078e00ff */
[----:B------:R-:W-:Y:S02]  /*0d50*/  IMAD.MOV R7, RZ, RZ, -R7 ;  /* 0x000000ffff077224 */ /* 0x000fe400078e0a07 */
[--C-:B------:R-:W-:Y:S01]  /*0d60*/  @!P2 IMAD.IADD R10, R10, 0x1, -R25.reuse ;  /* 0x000000010a0aa824 */ /* 0x100fe200078e0a19 */
[----:B------:R-:W-:Y:S01]  /*0d70*/  ISETP.GT.U32.AND P2, PT, R25, R12, PT ;  /* 0x0000000c1900720c */ /* 0x000fe20003f44070 */
[----:B------:R-:W-:Y:S02]  /*0d80*/  @!P0 IMAD.IADD R5, R5, 0x1, -R25 ;  /* 0x0000000105058824 */ /* 0x000fe400078e0a19 */
[----:B------:R-:W-:Y:S01]  /*0d90*/  IMAD.MOV R21, RZ, RZ, -R19 ;  /* 0x000000ffff157224 */ /* 0x000fe200078e0a13 */
[C---:B------:R-:W-:Y:S01]  /*0da0*/  ISETP.GT.U32.AND P0, PT, R25.reuse, R10, PT ;  /* 0x0000000a1900720c */ /* 0x040fe20003f04070 */
[C---:B------:R-:W-:Y:S02]  /*0db0*/  IMAD R19, R25.reuse, R7, R22 ;  /* 0x0000000719137224 */ /* 0x040fe400078e0216 */
[----:B------:R-:W-:Y:S01]  /*0dc0*/  @!P6 IMAD.IADD R6, R6, 0x1, -R25 ;  /* 0x000000010606e824 */ /* 0x000fe200078e0a19 */
[----:B------:R-:W-:Y:S01]  /*0dd0*/  ISETP.GT.U32.AND P6, PT, R25, R15, PT ;  /* 0x0000000f1900720c */ /* 0x000fe20003fc4070 */
[----:B------:R-:W-:-:S02]  /*0de0*/  IMAD.MOV.U32 R7, RZ, RZ, R5 ;  /* 0x000000ffff077224 */ /* 0x000fc400078e0005 */
[----:B------:R-:W-:-:S04]  /*0df0*/  IMAD.HI.U32 R13, R11, R24, RZ ;  /* 0x000000180b0d7227 */ /* 0x000fc800078e00ff */
[----:B------:R-:W-:Y:S01]  /*0e00*/  @!P3 IMAD.MOV R7, RZ, RZ, -R7 ;  /* 0x000000ffff07b224 */ /* 0x000fe200078e0a07 */
[----:B------:R-:W-:Y:S01]  /*0e10*/  ISETP.GT.U32.AND P3, PT, R25, R14, PT ;  /* 0x0000000e1900720c */ /* 0x000fe20003f64070 */
[----:B------:R-:W-:-:S04]  /*0e20*/  IMAD.HI.U32 R20, R11, R28, RZ ;  /* 0x0000001c0b147227 */ /* 0x000fc800078e00ff */
[----:B------:R-:W-:Y:S02]  /*0e30*/  IMAD.MOV R13, RZ, RZ, -R13 ;  /* 0x000000ffff0d7224 */ /* 0x000fe400078e0a0d */
[--C-:B------:R-:W-:Y:S01]  /*0e40*/  @!P2 IMAD.IADD R12, R12, 0x1, -R25.reuse ;  /* 0x000000010c0ca824 */ /* 0x100fe200078e0a19 */
[C---:B------:R-:W-:Y:S01]  /*0e50*/  ISETP.GT.U32.AND P2, PT, R25.reuse, R17, PT ;  /* 0x000000111900720c */ /* 0x040fe20003f44070 */
[----:B------:R-:W-:Y:S02]  /*0e60*/  IMAD.MOV R22, RZ, RZ, -R20 ;  /* 0x000000ffff167224 */ /* 0x000fe400078e0a14 */
[----:B------:R-:W-:Y:S01]  /*0e70*/  IMAD R20, R25, R13, R24 ;  /* 0x0000000d19147224 */ /* 0x000fe200078e0218 */
[----:B------:R-:W-:Y:S01]  /*0e80*/  IABS R24, R38 ;  /* 0x0000002600187213 */ /* 0x000fe20000000000 */
[--C-:B------:R-:W-:Y:S01]  /*0e90*/  @!P6 IMAD.IADD R15, R15, 0x1, -R25.reuse ;  /* 0x000000010f0fe824 */ /* 0x100fe200078e0a19 */
[C---:B------:R-:W-:Y:S01]  /*0ea0*/  ISETP.GT.U32.AND P6, PT, R25.reuse, R12, PT ;  /* 0x0000000c1900720c */ /* 0x040fe20003fc4070 */
[--C-:B------:R-:W-:Y:S01]  /*0eb0*/  @!P0 IMAD.IADD R10, R10, 0x1, -R25.reuse ;  /* 0x000000010a0a8824 */ /* 0x100fe200078e0a19 */
[C---:B------:R-:W-:Y:S01]  /*0ec0*/  ISETP.GT.U32.AND P0, PT, R25.reuse, R16, PT ;  /* 0x000000101900720c */ /* 0x040fe20003f04070 */
[----:B------:R-:W-:Y:S01]  /*0ed0*/  @!P3 IMAD.IADD R14, R14, 0x1, -R25 ;  /* 0x000000010e0eb824 */ /* 0x000fe200078e0a19 */
[----:B------:R-:W-:Y:S01]  /*0ee0*/  ISETP.GT.U32.AND P3, PT, R25, R18, PT ;  /* 0x000000121900720c */ /* 0x000fe20003f64070 */
[----:B------:R-:W-:-:S04]  /*0ef0*/  IMAD.HI.U32 R13, R11, R24, RZ ;  /* 0x000000180b0d7227 */ /* 0x000fc800078e00ff */
[----:B------:R-:W-:Y:S02]  /*0f00*/  IMAD.MOV R13, RZ, RZ, -R13 ;  /* 0x000000ffff0d7224 */ /* 0x000fe400078e0a0d */
[C---:B------:R-:W-:Y:S01]  /*0f10*/  IMAD R21, R25.reuse, R21, R26 ;  /* 0x0000001519157224 */ /* 0x040fe200078e021a */
[----:B------:R-:W-:Y:S01]  /*0f20*/  IABS R26, R39 ;  /* 0x00000027001a7213 */ /* 0x000fe20000000000 */
[C---:B------:R-:W-:Y:S02]  /*0f30*/  IMAD R23, R25.reuse, R13, R24 ;  /* 0x0000000d19177224 */ /* 0x040fe400078e0218 */
[--C-:B------:R-:W-:Y:S01]  /*0f40*/  @!P6 IMAD.IADD R12, R12, 0x1, -R25.reuse ;  /* 0x000000010c0ce824 */ /* 0x100fe200078e0a19 */
[C---:B------:R-:W-:Y:S01]  /*0f50*/  ISETP.GT.U32.AND P6, PT, R25.reuse, R19, PT ;  /* 0x000000131900720c */ /* 0x040fe20003fc4070 */
[----:B------:R-:W-:Y:S02]  /*0f60*/  IMAD.MOV.U32 R13, RZ, RZ, R6 ;  /* 0x000000ffff0d7224 */ /* 0x000fe400078e0006 */
[----:B------:R-:W-:Y:S01]  /*0f70*/  @!P0 IMAD.IADD R16, R16, 0x1, -R25 ;  /* 0x0000000110108824 */ /* 0x000fe200078e0a19 */
[C---:B------:R-:W-:Y:S01]  /*0f80*/  ISETP.GT.U32.AND P0, PT, R25.reuse, R15, PT ;  /* 0x0000000f1900720c */ /* 0x040fe20003f04070 */
[----:B------:R-:W-:Y:S01]  /*0f90*/  @!P5 IMAD.MOV R13, RZ, RZ, -R13 ;  /* 0x000000ffff0dd224 */ /* 0x000fe200078e0a0d */
[----:B------:R-:W-:Y:S01]  /*0fa0*/  ISETP.GT.U32.AND P5, PT, R25, R14, PT ;  /* 0x0000000e1900720c */ /* 0x000fe20003fa4070 */
[--C-:B------:R-:W-:Y:S01]  /*0fb0*/  @!P2 IMAD.IADD R17, R17, 0x1, -R25.reuse ;  /* 0x000000011111a824 */ /* 0x100fe200078e0a19 */
[----:B------:R-:W-:Y:S01]  /*0fc0*/  ISETP.GT.U32.AND P2, PT, R25, R16, PT ;  /* 0x000000101900720c */ /* 0x000fe20003f44070 */
[----:B------:R-:W-:-:S02]  /*0fd0*/  @!P3 IMAD.IADD R18, R18, 0x1, -R25 ;  /* 0x000000011212b824 */ /* 0x000fc400078e0a19 */
[----:B------:R-:W-:Y:S01]  /*0fe0*/  @!P1 IMAD.MOV R10, RZ, RZ, -R10 ;  /* 0x000000ffff0a9224 */ /* 0x000fe200078e0a0a */
[----:B------:R-:W-:Y:S01]  /*0ff0*/  ISETP.GT.U32.AND P3, PT, R25, R17, PT ;  /* 0x000000111900720c */ /* 0x000fe20003f64070 */
[----:B------:R-:W-:Y:S01]  /*1000*/  IMAD.HI.U32 R5, R11, R26, RZ ;  /* 0x0000001a0b057227 */ /* 0x000fe200078e00ff */
[----:B------:R-:W-:-:S03]  /*1010*/  ISETP.GT.U32.AND P1, PT, R25, R18, PT ;  /* 0x000000121900720c */ /* 0x000fc60003f24070 */
[----:B------:R-:W-:Y:S01]  /*1020*/  IMAD R22, R25, R22, R28 ;  /* 0x0000001619167224 */ /* 0x000fe200078e021c */
[----:B------:R-:W-:Y:S01]  /*1030*/  IABS R28, R2 ;  /* 0x00000002001c7213 */ /* 0x000fe20000000000 */
[----:B------:R-:W-:Y:S01]  /*1040*/  @!P6 IMAD.IADD R19, R19, 0x1, -R25 ;  /* 0x000000011313e824 */ /* 0x000fe200078e0a19 */
[----:B------:R-:W-:Y:S01]  /*1050*/  ISETP.GE.AND P6, PT, R27, RZ, PT ;  /* 0x000000ff1b00720c */ /* 0x000fe20003fc6270 */
[----:B------:R-:W-:Y:S02]  /*1060*/  IMAD.MOV R24, RZ, RZ, -R5 ;  /* 0x000000ffff187224 */ /* 0x000fe400078e0a05 */
[----:B------:R-:W-:-:S04]  /*1070*/  IMAD.HI.U32 R5, R11, R28, RZ ;  /* 0x0000001c0b057227 */ /* 0x000fc800078e00ff */
[----:B------:R-:W-:Y:S01]  /*1080*/  @!P4 IMAD.MOV R12, RZ, RZ, -R12 ;  /* 0x000000ffff0cc224 */ /* 0x000fe200078e0a0c */
[C---:B------:R-:W-:Y:S01]  /*1090*/  ISETP.GT.U32.AND P4, PT, R25.reuse, R19, PT ;  /* 0x000000131900720c */ /* 0x040fe20003f84070 */
[C---:B------:R-:W-:Y:S02]  /*10a0*/  IMAD R11, R25.reuse, R24, R26 ;  /* 0x00000018190b7224 */ /* 0x040fe400078e021a */
[----:B------:R-:W-:Y:S01]  /*10b0*/  @!P5 IMAD.IADD R14, R14, 0x1, -R25 ;  /* 0x000000010e0ed824 */ /* 0x000fe200078e0a19 */
[----:B------:R-:W-:Y:S01]  /*10c0*/  ISETP.GT.U32.AND P5, PT, R25, R20, PT ;  /* 0x000000141900720c */ /* 0x000fe20003fa4070 */
[----:B------:R-:W-:-:S04]  /*10d0*/  IMAD.HI.U32 R4, R4, R48, RZ ;  /* 0x0000003004047227 */ /* 0x000fc800078e00ff */
[--C-:B------:R-:W-:Y:S01]  /*10e0*/  @!P0 IMAD.IADD R15, R15, 0x1, -R25.reuse ;  /* 0x000000010f0f8824 */ /* 0x100fe200078e0a19 */
[C---:B------:R-:W-:Y:S01]  /*10f0*/  ISETP.GT.U32.AND P0, PT, R25.reuse, R21, PT ;  /* 0x000000151900720c */ /* 0x040fe20003f04070 */
[--C-:B------:R-:W-:Y:S01]  /*1100*/  @!P2 IMAD.IADD R16, R16, 0x1, -R25.reuse ;  /* 0x000000011010a824 */ /* 0x100fe200078e0a19 */
[----:B------:R-:W-:Y:S01]  /*1110*/  ISETP.GT.U32.AND P2, PT, R25, R22, PT ;  /* 0x000000161900720c */ /* 0x000fe20003f44070 */
[--C-:B------:R-:W-:Y:S01]  /*1120*/  @!P3 IMAD.IADD R17, R17, 0x1, -R25.reuse ;  /* 0x000000011111b824 */ /* 0x100fe200078e0a19 */
[C---:B------:R-:W-:Y:S01]  /*1130*/  ISETP.GT.U32.AND P3, PT, R25.reuse, R23, PT ;  /* 0x000000171900720c */ /* 0x040fe20003f64070 */
[----:B------:R-:W-:Y:S01]  /*1140*/  @!P1 IMAD.IADD R18, R18, 0x1, -R25 ;  /* 0x0000000112129824 */ /* 0x000fe200078e0a19 */
[----:B------:R-:W-:Y:S01]  /*1150*/  ISETP.GT.U32.AND P1, PT, R25, R11, PT ;  /* 0x0000000b1900720c */ /* 0x000fe20003f24070 */
[----:B------:R-:W-:Y:S02]  /*1160*/  IMAD.MOV R4, RZ, RZ, -R4 ;  /* 0x000000ffff047224 */ /* 0x000fe400078e0a04 */
[----:B------:R-:W-:-:S02]  /*1170*/  IMAD.MOV R5, RZ, RZ, -R5 ;  /* 0x000000ffff057224 */ /* 0x000fc400078e0a05 */
[----:B------:R-:W-:Y:S01]  /*1180*/  IMAD R48, R31, R4, R48 ;  /* 0x000000041f307224 */ /* 0x000fe200078e0230 */
[----:B------:R-:W-:Y:S01]  /*1190*/  SHF.R.S32.HI R4, RZ, 0x1f, R9 ;  /* 0x0000001fff047819 */ /* 0x000fe20000011409 */
[----:B------:R-:W-:Y:S01]  /*11a0*/  IMAD R24, R25, R5, R28 ;  /* 0x0000000519187224 */ /* 0x000fe200078e021c */
[----:B------:R-:W-:Y:S01]  /*11b0*/  LOP3.LUT R5, R40, 0x7, RZ, 0xc0, !PT ;  /* 0x0000000728057812 */ /* 0x000fe200078ec0ff */
[--C-:B------:R-:W-:Y:S01]  /*11c0*/  @!P4 IMAD.IADD R19, R19, 0x1, -R25.reuse ;  /* 0x000000011313c824 */ /* 0x100fe200078e0a19 */
[----:B------:R-:W-:Y:S01]  /*11d0*/  ISETP.GT.U32.AND P4, PT, R31, R48, PT ;  /* 0x000000301f00720c */ /* 0x000fe20003f84070 */
[--C-:B------:R-:W-:Y:S01]  /*11e0*/  @!P5 IMAD.IADD R20, R20, 0x1, -R25.reuse ;  /* 0x000000011414d824 */ /* 0x100fe200078e0a19 */
[----:B------:R-:W-:Y:S01]  /*11f0*/  ISETP.GT.U32.AND P5, PT, R25, R24, PT ;  /* 0x000000181900720c */ /* 0x000fe20003fa4070 */
[--C-:B------:R-:W-:Y:S01]  /*1200*/  @!P0 IMAD.IADD R21, R21, 0x1, -R25.reuse ;  /* 0x0000000115158824 */ /* 0x100fe200078e0a19 */
[----:B------:R-:W-:Y:S01]  /*1210*/  ISETP.GE.AND P0, PT, R29, RZ, PT ;  /* 0x000000ff1d00720c */ /* 0x000fe20003f06270 */
[--C-:B------:R-:W-:Y:S01]  /*1220*/  @!P2 IMAD.IADD R22, R22, 0x1, -R25.reuse ;  /* 0x000000011616a824 */ /* 0x100fe200078e0a19 */
[----:B------:R-:W-:Y:S01]  /*1230*/  ISETP.GE.AND P2, PT, R30, RZ, PT ;  /* 0x000000ff1e00720c */ /* 0x000fe20003f46270 */
[--C-:B------:R-:W-:Y:S01]  /*1240*/  @!P3 IMAD.IADD R23, R23, 0x1, -R25.reuse ;  /* 0x000000011717b824 */ /* 0x100fe200078e0a19 */
[----:B------:R-:W-:Y:S01]  /*1250*/  ISETP.GE.AND P3, PT, R32, RZ, PT ;  /* 0x000000ff2000720c */ /* 0x000fe20003f66270 */
[----:B------:R-:W-:Y:S01]  /*1260*/  @!P1 IMAD.IADD R11, R11, 0x1, -R25 ;  /* 0x000000010b0b9824 */ /* 0x000fe200078e0a19 */
[----:B------:R-:W-:Y:S01]  /*1270*/  ISETP.GE.AND P1, PT, R33, RZ, PT ;  /* 0x000000ff2100720c */ /* 0x000fe20003f26270 */
[----:B------:R-:W-:Y:S01]  /*1280*/  @!P6 IMAD.MOV R14, RZ, RZ, -R14 ;  /* 0x000000ffff0ee224 */ /* 0x000fe200078e0a0e */
[----:B------:R-:W-:Y:S01]  /*1290*/  LEA.HI R130, R4, R9, RZ, 0x7 ;  /* 0x0000000904827211 */ /* 0x000fe200078f38ff */
[----:B------:R-:W-:Y:S01]  /*12a0*/  @!P4 IMAD.IADD R48, R48, 0x1, -R31 ;  /* 0x000000013030c824 */ /* 0x000fe200078e0a1f */
[----:B------:R-:W-:Y:S01]  /*12b0*/  ISETP.NE.U32.AND P4, PT, R41, RZ, PT ;  /* 0x000000ff2900720c */ /* 0x000fe20003f85070 */
[----:B------:R-:W-:Y:S01]  /*12c0*/  @!P5 IMAD.IADD R24, R24, 0x1, -R25 ;  /* 0x000000011818d824 */ /* 0x000fe200078e0a19 */
[C---:B------:R-:W-:Y:S01]  /*12d0*/  ISETP.GT.U32.AND P5, PT, R25.reuse, R20, PT ;  /* 0x000000141900720c */ /* 0x040fe20003fa4070 */
[----:B------:R-:W-:Y:S01]  /*12e0*/  @!P0 IMAD.MOV R15, RZ, RZ, -R15 ;  /* 0x000000ffff0f8224 */ /* 0x000fe200078e0a0f */
[----:B------:R-:W-:Y:S01]  /*12f0*/  SEL R6, RZ, 0x90, !P4 ;  /* 0x00000090ff067807 */ /* 0x000fe20006000000 */
[----:B------:R-:W-:Y:S01]  /*1300*/  @!P2 IMAD.MOV R16, RZ, RZ, -R16 ;  /* 0x000000ffff10a224 */ /* 0x000fe200078e0a10 */
[C---:B------:R-:W-:Y:S01]  /*1310*/  ISETP.GT.U32.AND P0, PT, R25.reuse, R21, PT ;  /* 0x000000151900720c */ /* 0x040fe20003f04070 */
[----:B------:R-:W-:Y:S01]  /*1320*/  @!P3 IMAD.MOV R17, RZ, RZ, -R17 ;  /* 0x000000ffff11b224 */ /* 0x000fe200078e0a11 */
[C---:B------:R-:W-:Y:S01]  /*1330*/  ISETP.GT.U32.AND P2, PT, R25.reuse, R22, PT ;  /* 0x000000161900720c */ /* 0x040fe20003f44070 */
[----:B------:R-:W-:Y:S01]  /*1340*/  @!P1 IMAD.MOV R18, RZ, RZ, -R18 ;  /* 0x000000ffff129224 */ /* 0x000fe200078e0a12 */
[----:B------:R-:W-:Y:S01]  /*1350*/  ISETP.GT.U32.AND P3, PT, R25, R23, PT ;  /* 0x000000171900720c */ /* 0x000fe20003f64070 */
[----:B------:R-:W-:Y:S01]  /*1360*/  IMAD R28, R5, 0x90, RZ ;  /* 0x00000090051c7824 */ /* 0x000fe200078e02ff */
[C---:B------:R-:W-:Y:S01]  /*1370*/  ISETP.GT.U32.AND P6, PT, R25.reuse, R11, PT ;  /* 0x0000000b1900720c */ /* 0x040fe20003fc4070 */
[----:B------:R-:W-:Y:S01]  /*1380*/  IMAD.SHL.U32 R27, R40, 0x40, RZ ;  /* 0x00000040281b7824 */ /* 0x000fe200078e00ff */
[----:B------:R-:W-:Y:S01]  /*1390*/  ISETP.GT.U32.AND P1, PT, R25, R24, PT ;  /* 0x000000181900720c */ /* 0x000fe20003f24070 */
[--C-:B------:R-:W-:Y:S01]  /*13a0*/  @!P5 IMAD.IADD R20, R20, 0x1, -R25.reuse ;  /* 0x000000011414d824 */ /* 0x100fe200078e0a19 */
[----:B------:R-:W-:Y:S01]  /*13b0*/  ISETP.GT.U32.AND P4, PT, R31, R48, PT ;  /* 0x000000301f00720c */ /* 0x000fe20003f84070 */
[----:B------:R-:W-:Y:S01]  /*13c0*/  IMAD R65, R112, c[0x0][0x188], RZ ;  /* 0x0000620070417a24 */ /* 0x000fe200078e02ff */
[----:B------:R-:W-:Y:S01]  /*13d0*/  ISETP.GE.AND P5, PT, R34, RZ, PT ;  /* 0x000000ff2200720c */ /* 0x000fe20003fa6270 */
[--C-:B------:R-:W-:Y:S01]  /*13e0*/  @!P0 IMAD.IADD R21, R21, 0x1, -R25.reuse ;  /* 0x0000000115158824 */ /* 0x100fe200078e0a19 */
[----:B------:R-:W-:Y:S01]  /*13f0*/  ISETP.GE.AND P0, PT, R35, RZ, PT ;  /* 0x000000ff2300720c */ /* 0x000fe20003f06270 */
        /* <DEDUP_REMOVED lines=8> */
[----:B------:R-:W-:Y:S01]  /*1480*/  @!P4 IMAD.IADD R48, R48, 0x1, -R31 ;  /* 0x000000013030c824 */ /* 0x000fe200078e0a1f */
[----:B------:R-:W-:Y:S01]  /*1490*/  ISETP.GE.AND P4, PT, R2, RZ, PT ;  /* 0x000000ff0200720c */ /* 0x000fe20003f86270 */
[----:B------:R-:W-:Y:S01]  /*14a0*/  IMAD.SHL.U32 R25, R40, 0x2, RZ ;  /* 0x0000000228197824 */ /* 0x000fe200078e00ff */
[----:B------:R-:W-:Y:S01]  /*14b0*/  LOP3.LUT R27, R27, 0x400, RZ, 0xc0, !PT ;  /* 0x000004001b1b7812 */ /* 0x000fe200078ec0ff */
[----:B------:R-:W-:Y:S01]  /*14c0*/  @!P5 IMAD.MOV R19, RZ, RZ, -R19 ;  /* 0x000000ffff13d224 */ /* 0x000fe200078e0a13 */
[----:B------:R-:W-:Y:S01]  /*14d0*/  LOP3.LUT R9, R0, 0x1e, RZ, 0xfc, !PT ;  /* 0x0000001e00097812 */ /* 0x000fe200078efcff */
[----:B------:R-:W-:Y:S01]  /*14e0*/  @!P0 IMAD.MOV R20, RZ, RZ, -R20 ;  /* 0x000000ffff148224 */ /* 0x000fe200078e0a14 */
[----:B------:R-:W-:Y:S01]  /*14f0*/  LOP3.LUT R26, R25, 0x10, RZ, 0xc0, !PT ;  /* 0x00000010191a7812 */ /* 0x000fe200078ec0ff */
[----:B------:R-:W-:Y:S01]  /*1500*/  @!P2 IMAD.MOV R21, RZ, RZ, -R21 ;  /* 0x000000ffff15a224 */ /* 0x000fe200078e0a15 */
[----:B------:R-:W-:Y:S01]  /*1510*/  ISETP.NE.AND P0, PT, RZ, c[0x0][0x17c], PT ;  /* 0x00005f00ff007a0c */ /* 0x000fe20003f05270 */
[----:B------:R-:W-:Y:S01]  /*1520*/  @!P3 IMAD.MOV R22, RZ, RZ, -R22 ;  /* 0x000000ffff16b224 */ /* 0x000fe200078e0a16 */
[----:B------:R-:W-:Y:S01]  /*1530*/  LOP3.LUT R29, R26, 0x60, R40, 0xf8, !PT ;  /* 0x000000601a1d7812 */ /* 0x000fe200078ef828 */
[----:B------:R-:W-:Y:S01]  /*1540*/  IMAD R26, R5, 0x110, RZ ;  /* 0x00000110051a7824 */ /* 0x000fe200078e02ff */
[----:B------:R-:W-:Y:S01]  /*1550*/  LOP3.LUT R30, R0, 0x48, RZ, 0xfc, !PT ;  /* 0x00000048001e7812 */ /* 0x000fe200078efcff */
[----:B------:R-:W-:Y:S01]  /*1560*/  IMAD.SHL.U32 R5, R8, 0x2, RZ ;  /* 0x0000000208057824 */ /* 0x000fe200078e00ff */
[----:B------:R-:W-:Y:S01]  /*1570*/  LOP3.LUT R8, RZ, c[0x0][0x17c], RZ, 0x33, !PT ;  /* 0x00005f00ff087a12 */ /* 0x000fe200078e33ff */
[----:B------:R-:W-:Y:S01]  /*1580*/  @!P6 IMAD.MOV R23, RZ, RZ, -R23 ;  /* 0x000000ffff17e224 */ /* 0x000fe200078e0a17 */
[----:B------:R-:W-:Y:S01]  /*1590*/  LOP3.LUT R28, R28, R29, RZ, 0x3c, !PT ;  /* 0x0000001d1c1c7212 */ /* 0x000fe200078e3cff */
[----:B------:R-:W-:Y:S01]  /*15a0*/  @!P1 IMAD.MOV R11, RZ, RZ, -R11 ;  /* 0x000000ffff0b9224 */ /* 0x000fe200078e0a0b */
[C---:B------:R-:W-:Y:S01]  /*15b0*/  SEL R49, R8.reuse, R7, !P0 ;  /* 0x0000000708317207 */ /* 0x040fe20004000000 */
[----:B------:R-:W-:Y:S01]  /*15c0*/  @!P4 IMAD.MOV R24, RZ, RZ, -R24 ;  /* 0x000000ffff18c224 */ /* 0x000fe200078e0a18 */
[----:B------:R-:W-:Y:S01]  /*15d0*/  SEL R50, R8, R13, !P0 ;  /* 0x0000000d08327207 */ /* 0x000fe20004000000 */
[----:B------:R-:W-:Y:S01]  /*15e0*/  IMAD.SHL.U32 R126, R66, 0x2, RZ ;  /* 0x00000002427e7824 */ /* 0x000fe200078e00ff */
[C---:B------:R-:W-:Y:S01]  /*15f0*/  SEL R51, R8.reuse, R10, !P0 ;  /* 0x0000000a08337207 */ /* 0x040fe20004000000 */
[----:B------:R-:W-:Y:S01]  /*1600*/  IMAD R49, R49, c[0x0][0x190], RZ ;  /* 0x0000640031317a24 */ /* 0x000fe200078e02ff */
[----:B------:R-:W-:Y:S01]  /*1610*/  SEL R52, R8, R12, !P0 ;  /* 0x0000000c08347207 */ /* 0x000fe20004000000 */
[----:B------:R-:W-:Y:S01]  /*1620*/  IMAD R50, R50, c[0x0][0x190], RZ ;  /* 0x0000640032327a24 */ /* 0x000fe200078e02ff */
        /* <DEDUP_REMOVED lines=24> */
[----:B------:R-:W-:Y:S01]  /*17b0*/  ISETP.GE.AND P1, PT, R3, RZ, PT ;  /* 0x000000ff0300720c */ /* 0x000fe20003f26270 */
[----:B------:R-:W-:Y:S01]  /*17c0*/  IMAD R65, R63, c[0x0][0x190], RZ ;  /* 0x000064003f417a24 */ /* 0x000fe200078e02ff */
[----:B------:R-:W-:Y:S01]  /*17d0*/  ISETP.NE.AND P0, PT, RZ, c[0x0][0x178], PT ;  /* 0x00005e00ff007a0c */ /* 0x000fe20003f05270 */
[----:B------:R-:W-:Y:S01]  /*17e0*/  IMAD R64, R64, c[0x0][0x190], RZ ;  /* 0x0000640040407a24 */ /* 0x000fe200078e02ff */
[----:B------:R-:W-:Y:S01]  /*17f0*/  LEA R115, P3, R49, c[0x0][0x168], 0x1 ;  /* 0x00005a0031737a11 */ /* 0x000fe200078608ff */
[----:B------:R-:W-:Y:S01]  /*1800*/  IMAD R125, R66, c[0x0][0x18c], RZ ;  /* 0x00006300427d7a24 */ /* 0x000fe200078e02ff */
[----:B------:R-:W-:Y:S01]  /*1810*/  LEA R111, P4, R50, c[0x0][0x168], 0x1 ;  /* 0x00005a00326f7a11 */ /* 0x000fe200078808ff */
[----:B------:R-:W-:Y:S01]  /*1820*/  IMAD R67, R122, c[0x0][0x188], RZ ;  /* 0x000062007a437a24 */ /* 0x000fe200078e02ff */
[----:B------:R-:W-:Y:S01]  /*1830*/  LEA R107, P6, R106, c[0x0][0x168], 0x1 ;  /* 0x00005a006a6b7a11 */ /* 0x000fe200078c08ff */
[----:B------:R-:W-:Y:S01]  /*1840*/  IMAD R66, R121, c[0x0][0x188], RZ ;  /* 0x0000620079427a24 */ /* 0x000fe200078e02ff */
[----:B------:R-:W-:Y:S01]  /*1850*/  LEA.HI.X.SX32 R114, R49, c[0x0][0x16c], 0x1, P3 ;  /* 0x00005b0031727a11 */ /* 0x000fe200018f0eff */
[----:B------:R-:W-:Y:S01]  /*1860*/  IMAD R67, R119, c[0x0][0x188], RZ ;  /* 0x0000620077437a24 */ /* 0x000fe200078e02ff */
[----:B------:R-:W-:Y:S01]  /*1870*/  LEA.HI.X.SX32 R110, R50, c[0x0][0x16c], 0x1, P4 ;  /* 0x00005b00326e7a11 */ /* 0x000fe200020f0eff */
[----:B------:R-:W-:Y:S01]  /*1880*/  @!P1 IMAD.MOV R48, RZ, RZ, -R48 ;  /* 0x000000ffff309224 */ /* 0x000fe200078e0a30 */
[----:B------:R-:W-:Y:S01]  /*1890*/  LEA R109, P5, R51, c[0x0][0x168], 0x1 ;  /* 0x00005a00336d7a11 */ /* 0x000fe200078a08ff */
[----:B------:R-:W-:Y:S01]  /*18a0*/  IMAD R66, R118, c[0x0][0x188], RZ ;  /* 0x0000620076427a24 */ /* 0x000fe200078e02ff */
[----:B------:R-:W-:Y:S01]  /*18b0*/  @!P0 LOP3.LUT R48, RZ, c[0x0][0x178], RZ, 0x33, !PT ;  /* 0x00005e00ff308a12 */ /* 0x000fe200078e33ff */
[----:B------:R-:W-:Y:S01]  /*18c0*/  IMAD R67, R116, c[0x0][0x188], RZ ;  /* 0x0000620074437a24 */ /* 0x000fe200078e02ff */
[----:B------:R-:W-:Y:S01]  /*18d0*/  LEA R105, P0, R104, c[0x0][0x168], 0x1 ;  /* 0x00005a0068697a11 */ /* 0x000fe200078008ff */
        /* <DEDUP_REMOVED lines=9> */
[----:B------:R-:W-:Y:S01]  /*1970*/  LOP3.LUT R5, R6, R5, RZ, 0x3c, !PT ;  /* 0x0000000506057212 */ /* 0x000fe200078e3cff */
[----:B------:R-:W-:Y:S01]  /*1980*/  IMAD.IADD R6, R27, 0x1, R28 ;  /* 0x000000011b067824 */ /* 0x000fe200078e021c */
[----:B------:R-:W-:Y:S01]  /*1990*/  LEA.HI.X.SX32 R53, R48, c[0x0][0x164], 0x1, P2 ;  /* 0x0000590030357a11 */ /* 0x000fe200010f0eff */
[----:B------:R-:W-:Y:S01]  /*19a0*/  IMAD R249, R44, c[0x0][0x188], RZ ;  /* 0x000062002cf97a24 */ /* 0x000fe200078e02ff */
[----:B------:R-:W-:Y:S01]  /*19b0*/  LEA R103, P2, R55, c[0x0][0x168], 0x1 ;  /* 0x00005a0037677a11 */ /* 0x000fe200078408ff */
[----:B------:R-:W-:Y:S01]  /*19c0*/  IMAD R248, R43, c[0x0][0x188], RZ ;  /* 0x000062002bf87a24 */ /* 0x000fe200078e02ff */
[----:B------:R-:W-:Y:S01]  /*19d0*/  LOP3.LUT R4, R26, 0x30, R25, 0x78, !PT ;  /* 0x000000301a047812 */ /* 0x000fe200078e7819 */
[----:B------:R-:W-:Y:S01]  /*19e0*/  IMAD R247, R42, c[0x0][0x188], RZ ;  /* 0x000062002af77a24 */ /* 0x000fe200078e02ff */
[----:B------:R-:W-:Y:S01]  /*19f0*/  LEA.HI.X.SX32 R106, R106, c[0x0][0x16c], 0x1, P6 ;  /* 0x00005b006a6a7a11 */ /* 0x000fe200030f0eff */
[----:B------:R-:W-:Y:S01]  /*1a00*/  IMAD R235, R30, c[0x0][0x188], RZ ;  /* 0x000062001eeb7a24 */ /* 0x000fe200078e02ff */
[C---:B------:R-:W-:Y:S01]  /*1a10*/  LOP3.LUT R7, R0.reuse, 0x1a, RZ, 0xfc, !PT ;  /* 0x0000001a00077812 */ /* 0x040fe200078efcff */
[----:B------:R-:W-:Y:S01]  /*1a20*/  IMAD R214, R9, c[0x0][0x188], RZ ;  /* 0x0000620009d67a24 */ /* 0x000fe200078e02ff */
[C---:B------:R-:W-:Y:S01]  /*1a30*/  LOP3.LUT R8, R0.reuse, 0x1c, RZ, 0xfc, !PT ;  /* 0x0000001c00087812 */ /* 0x040fe200078efcff */
[----:B------:R-:W-:Y:S01]  /*1a40*/  IMAD R211, R163, c[0x0][0x188], RZ ;  /* 0x00006200a3d37a24 */ /* 0x000fe200078e02ff */
[C---:B------:R-:W-:Y:S01]  /*1a50*/  LOP3.LUT R10, R0.reuse, 0x20, RZ, 0xfc, !PT ;  /* 0x00000020000a7812 */ /* 0x040fe200078efcff */
[----:B------:R-:W-:Y:S01]  /*1a60*/  IMAD R212, R7, c[0x0][0x188], RZ ;  /* 0x0000620007d47a24 */ /* 0x000fe200078e02ff */
[----:B------:R-:W-:Y:S01]  /*1a70*/  LOP3.LUT R11, R0, 0x22, RZ, 0xfc, !PT ;  /* 0x00000022000b7812 */ /* 0x000fe200078efcff */
[----:B------:R-:W-:Y:S01]  /*1a80*/  IMAD R213, R8, c[0x0][0x188], RZ ;  /* 0x0000620008d57a24 */ /* 0x000fe200078e02ff */
[----:B------:R-:W-:Y:S01]  /*1a90*/  LOP3.LUT R12, R0, 0x24, RZ, 0xfc, !PT ;  /* 0x00000024000c7812 */ /* 0x000fe200078efcff */
[----:B------:R-:W-:Y:S01]  /*1aa0*/  IMAD R215, R10, c[0x0][0x188], RZ ;  /* 0x000062000ad77a24 */ /* 0x000fe200078e02ff */
[C---:B------:R-:W-:Y:S01]  /*1ab0*/  LOP3.LUT R13, R0.reuse, 0x26, RZ, 0xfc, !PT ;  /* 0x00000026000d7812 */ /* 0x040fe200078efcff */
        /* <DEDUP_REMOVED lines=53> */
[----:B------:R-:W-:Y:S01]  /*1e10*/  LOP3.LUT R41, R0, 0x5e, RZ, 0xfc, !PT ;  /* 0x0000005e00297812 */ /* 0x000fe200078efcff */
[----:B------:R-:W-:Y:S01]  /*1e20*/  IMAD R244, R39, c[0x0][0x188], RZ ;  /* 0x0000620027f47a24 */ /* 0x000fe200078e02ff */
[----:B------:R-:W-:Y:S01]  /*1e30*/  LEA.HI.X.SX32 R108, R51, c[0x0][0x16c], 0x1, P5 ;  /* 0x00005b00336c7a11 */ /* 0x000fe200028f0eff */
[----:B------:R-:W-:Y:S01]  /*1e40*/  IMAD R245, R40, c[0x0][0x188], RZ ;  /* 0x0000620028f57a24 */ /* 0x000fe200078e02ff */
[----:B------:R-:W-:Y:S01]  /*1e50*/  LEA R155, P6, R59, c[0x0][0x168], 0x1 ;  /* 0x00005a003b9b7a11 */ /* 0x000fe200078c08ff */
[----:B------:R-:W-:Y:S01]  /*1e60*/  IMAD R246, R41, c[0x0][0x188], RZ ;  /* 0x0000620029f67a24 */ /* 0x000fe200078e02ff */
[----:B------:R-:W-:Y:S01]  /*1e70*/  LEA.HI.X.SX32 R104, R104, c[0x0][0x16c], 0x1, P0 ;  /* 0x00005b0068687a11 */ /* 0x000fe200000f0eff */
        /* <DEDUP_REMOVED lines=21> */
[----:B------:R-:W-:-:S02]  /*1fd0*/  LEA.HI.X.SX32 R156, R59, c[0x0][0x16c], 0x1, P6 ;  /* 0x00005b003b9c7a11 */ /* 0x000fc400030f0eff */
[----:B------:R-:W-:Y:S02]  /*1fe0*/  SHF.R.S32.HI R130, RZ, 0x7, R130 ;  /* 0x00000007ff827819 */ /* 0x000fe40000011482 */
[C---:B------:R-:W-:Y:S02]  /*1ff0*/  LOP3.LUT R198, R126.reuse, 0x10, RZ, 0x3c, !PT ;  /* 0x000000107ec67812 */ /* 0x040fe400078e3cff */
[C---:B------:R-:W-:Y:S02]  /*2000*/  LOP3.LUT R197, R126.reuse, 0x20, RZ, 0x3c, !PT ;  /* 0x000000207ec57812 */ /* 0x040fe400078e3cff */
[C---:B------:R-:W-:Y:S02]  /*2010*/  LOP3.LUT R196, R126.reuse, 0x30, RZ, 0x3c, !PT ;  /* 0x000000307ec47812 */ /* 0x040fe400078e3cff */
[C---:B------:R-:W-:Y:S02]  /*2020*/  LOP3.LUT R195, R126.reuse, 0x40, RZ, 0x3c, !PT ;  /* 0x000000407ec37812 */ /* 0x040fe400078e3cff */
[----:B------:R-:W-:-:S02]  /*2030*/  LOP3.LUT R193, R126, 0x50, RZ, 0x3c, !PT ;  /* 0x000000507ec17812 */ /* 0x000fc400078e3cff */
[C---:B------:R-:W-:Y:S02]  /*2040*/  LOP3.LUT R191, R126.reuse, 0x60, RZ, 0x3c, !PT ;  /* 0x000000607ebf7812 */ /* 0x040fe400078e3cff */
[----:B------:R-:W-:Y:S02]  /*2050*/  LOP3.LUT R189, R126, 0x70, RZ, 0x3c, !PT ;  /* 0x000000707ebd7812 */ /* 0x000fe400078e3cff */
[C---:B------:R-:W-:Y:S02]  /*2060*/  LOP3.LUT R127, R5.reuse, 0x20, RZ, 0x3c, !PT ;  /* 0x00000020057f7812 */ /* 0x040fe400078e3cff */
[C---:B------:R-:W-:Y:S02]  /*2070*/  LOP3.LUT R128, R5.reuse, 0x40, RZ, 0x3c, !PT ;  /* 0x0000004005807812 */ /* 0x040fe400078e3cff */
[----:B------:R-:W-:Y:S02]  /*2080*/  LOP3.LUT R129, R5, 0x60, RZ, 0x3c, !PT ;  /* 0x0000006005817812 */ /* 0x000fe400078e3cff */
[----:B------:R-:W-:-:S02]  /*2090*/  LOP3.LUT R187, R4, 0x40, RZ, 0x3c, !PT ;  /* 0x0000004004bb7812 */ /* 0x000fc400078e3cff */
[----:B------:R-:W-:Y:S02]  /*20a0*/  LEA.HI.X.SX32 R100, R100, c[0x0][0x16c], 0x1, P5 ;  /* 0x00005b0064647a11 */ /* 0x000fe400028f0eff */
[----:B------:R-:W-:Y:S02]  /*20b0*/  LEA.HI.X.SX32 R97, R97, c[0x0][0x16c], 0x1, P0 ;  /* 0x00005b0061617a11 */ /* 0x000fe400000f0eff */
[----:B------:R-:W-:Y:S02]  /*20c0*/  LEA.HI.X.SX32 R61, R61, c[0x0][0x16c], 0x1, P1 ;  /* 0x00005b003d3d7a11 */ /* 0x000fe400008f0eff */
[----:B------:R-:W-:Y:S02]  /*20d0*/  LEA.HI.X.SX32 R158, R158, c[0x0][0x16c], 0x1, P2 ;  /* 0x00005b009e9e7a11 */ /* 0x000fe400010f0eff */
[----:B------:R-:W-:Y:S02]  /*20e0*/  LEA.HI.X.SX32 R59, R65, c[0x0][0x16c], 0x1, P3 ;  /* 0x00005b00413b7a11 */ /* 0x000fe400018f0eff */
[----:B------:R-:W-:-:S02]  /*20f0*/  LEA.HI.X.SX32 R165, R64, c[0x0][0x16c], 0x1, P4 ;  /* 0x00005b0040a57a11 */ /* 0x000fc400020f0eff */
.L_x_2:
[C---:B------:R-:W-:Y:S01]  /*2100*/  ISETP.GE.AND P0, PT, R0.reuse, UR4, PT ;  /* 0x0000000400007c0c */ /* 0x040fe2000bf06270 */
[----:B------:R-:W-:Y:S01]  /*2110*/  IMAD R48, R0, c[0x0][0x188], RZ ;  /* 0x0000620000307a24 */ /* 0x000fe200078e02ff */
[----:B------:R-:W-:Y:S01]  /*2120*/  ISETP.GE.AND P1, PT, R185, UR4, PT ;  /* 0x00000004b9007c0c */ /* 0x000fe2000bf26270 */
[----:B------:R-:W-:Y:S01]  /*2130*/  IMAD.WIDE R50, R199, 0x2, R52 ;  /* 0x00000002c7327825 */ /* 0x000fe200078e0234 */
[----:B------:R-:W-:-:S02]  /*2140*/  ISETP.GE.AND P4, PT, R175, UR4, PT ;  /* 0x00000004af007c0c */ /* 0x000fc4000bf86270 */
[----:B------:R-:W-:Y:S01]  /*2150*/  PRMT R157, RZ, 0x7610, R157 ;  /* 0x00007610ff9d7816 */ /* 0x000fe2000000009d */
[----:B------:R-:W-:Y:S01]  /*2160*/  IMAD.WIDE R48, R48, 0x2, R52 ;  /* 0x0000000230307825 */ /* 0x000fe200078e0234 */
[----:B------:R-:W-:Y:S02]  /*2170*/  ISETP.GE.AND P3, PT, R177, UR4, PT ;  /* 0x00000004b1007c0c */ /* 0x000fe4000bf66270 */
[----:B------:R-:W-:Y:S01]  /*2180*/  PRMT R68, RZ, 0x7610, R68 ;  /* 0x00007610ff447816 */ /* 0x000fe20000000044 */
[----:B------:R-:W-:Y:S01]  /*2190*/  IMAD.WIDE R64, R204, 0x2, R52 ;  /* 0x00000002cc407825 */ /* 0x000fe200078e0234 */
[----:B------:R-:W-:Y:S01]  /*21a0*/  PRMT R131, RZ, 0x7610, R131 ;  /* 0x00007610ff837816 */ /* 0x000fe20000000083 */
[----:B------:R0:W2:Y:S01]  /*21b0*/  @!P0 LDG.E.U16 R157, [R48.64] ;  /* 0x00000006309d8981 */ /* 0x0000a2000c1e1500 */
[----:B------:R-:W-:Y:S02]  /*21c0*/  ISETP.GE.AND P0, PT, R183, UR4, PT ;  /* 0x00000004b7007c0c */ /* 0x000fe4000bf06270 */
[----:B------:R-:W-:Y:S01]  /*21d0*/  ISETP.GE.AND P2, PT, R179, UR4, PT ;  /* 0x00000004b3007c0c */ /* 0x000fe2000bf46270 */
[----:B------:R1:W3:Y:S01]  /*21e0*/  @!P1 LDG.E.U16 R68, [R50.64] ;  /* 0x0000000632449981 */ /* 0x0002e2000c1e1500 */
[----:B------:R-:W-:Y:S01]  /*21f0*/  PRMT R84, RZ, 0x7610, R84 ;  /* 0x00007610ff547816 */ /* 0x000fe20000000054 */
[--C-:B------:R-:W-:Y:S01]  /*2200*/  IMAD.WIDE R56, R203, 0x2, R52.reuse ;  /* 0x00000002cb387825 */ /* 0x100fe200078e0234 */
[----:B------:R-:W-:Y:S01]  /*2210*/  ISETP.GE.AND P1, PT, R181, UR4, PT ;  /* 0x00000004b5007c0c */ /* 0x000fe2000bf26270 */
[----:B------:R4:W5:Y:S01]  /*2220*/  @!P4 LDG.E.U16 R131, [R64.64] ;  /* 0x000000064083c981 */ /* 0x000962000c1e1500 */
[----:B------:R-:W-:Y:S01]  /*2230*/  ISETP.GE.AND P4, PT, R164, UR4, PT ;  /* 0x00000004a4007c0c */ /* 0x000fe2000bf86270 */
[----:B0-----:R-:W-:Y:S01]  /*2240*/  IMAD.WIDE R48, R200, 0x2, R52 ;  /* 0x00000002c8307825 */ /* 0x001fe200078e0234 */
[----:B------:R-:W-:Y:S01]  /*2250*/  PRMT R132, RZ, 0x7610, R132 ;  /* 0x00007610ff847816 */ /* 0x000fe20000000084 */
[----:B------:R0:W2:Y:S01]  /*2260*/  @!P3 LDG.E.U16 R84, [R56.64] ;  /* 0x000000063854b981 */ /* 0x0000a2000c1e1500 */
[----:B------:R-:W-:Y:S01]  /*2270*/  PRMT R154, RZ, 0x7610, R154 ;  /* 0x00007610ff9a7816 */ /* 0x000fe2000000009a */
[----:B------:R-:W-:Y:S01]  /*2280*/  IMAD.WIDE R54, R202, 0x2, R52 ;  /* 0x00000002ca367825 */ /* 0x000fe200078e0234 */
[----:B------:R-:W-:-:S02]  /*2290*/  ISETP.GE.AND P3, PT, R169, UR4, PT ;  /* 0x00000004a9007c0c */ /* 0x000fc4000bf66270 */
[----:B------:R-:W-:Y:S01]  /*22a0*/  PRMT R82, RZ, 0x7610, R82 ;  /* 0x00007610ff527816 */ /* 0x000fe20000000052 */
[----:B-1----:R-:W-:Y:S01]  /*22b0*/  IMAD.WIDE R50, R201, 0x2, R52 ;  /* 0x00000002c9327825 */ /* 0x002fe200078e0234 */
[----:B------:R1:W2:Y:S01]  /*22c0*/  @!P0 LDG.E.U16 R132, [R48.64] ;  /* 0x0000000630848981 */ /* 0x0002a2000c1e1500 */
[----:B------:R-:W-:Y:S02]  /*22d0*/  PRMT R80, RZ, 0x7610, R80 ;  /* 0x00007610ff507816 */ /* 0x000fe40000000050 */
[----:B------:R-:W-:Y:S01]  /*22e0*/  ISETP.GE.AND P0, PT, R174, UR4, PT ;  /* 0x00000004ae007c0c */ /* 0x000fe2000bf06270 */
[----:B------:R1:W2:Y:S01]  /*22f0*/  @!P2 LDG.E.U16 R154, [R54.64] ;  /* 0x00000006369aa981 */ /* 0x0002a2000c1e1500 */
[----:B------:R-:W-:Y:S01]  /*2300*/  ISETP.GE.AND P2, PT, R170, UR4, PT ;  /* 0x00000004aa007c0c */ /* 0x000fe2000bf46270 */
[----:B----4-:R-:W-:Y:S01]  /*2310*/  IMAD.WIDE R64, R209, 0x2, R52 ;  /* 0x00000002d1407825 */ /* 0x010fe200078e0234 */
[----:B------:R-:W-:Y:S01]  /*2320*/  PRMT R95, RZ, 0x7610, R95 ;  /* 0x00007610ff5f7816 */ /* 0x000fe2000000005f */
[----:B------:R4:W2:Y:S01]  /*2330*/  @!P1 LDG.E.U16 R82, [R50.64] ;  /* 0x0000000632529981 */ /* 0x0008a2000c1e1500 */
[----:B------:R-:W-:Y:S01]  /*2340*/  ISETP.GE.AND P1, PT, R173, UR4, PT ;  /* 0x00000004ad007c0c */ /* 0x000fe2000bf26270 */
[----:B0-----:R-:W-:-:S02]  /*2350*/  IMAD.WIDE R56, R208, 0x2, R52 ;  /* 0x00000002d0387825 */ /* 0x001fc400078e0234 */
[----:B------:R0:W2:Y:S01]  /*2360*/  @!P4 LDG.E.U16 R80, [R64.64] ;  /* 0x000000064050c981 */ /* 0x0000a2000c1e1500 */
[----:B------:R-:W-:Y:S01]  /*2370*/  ISETP.GE.AND P4, PT, R10, UR4, PT ;  /* 0x000000040a007c0c */ /* 0x000fe2000bf86270 */
[----:B-1----:R-:W-:Y:S01]  /*2380*/  IMAD.WIDE R48, R205, 0x2, R52 ;  /* 0x00000002cd307825 */ /* 0x002fe200078e0234 */
[----:B------:R-:W-:Y:S01]  /*2390*/  PRMT R81, RZ, 0x7610, R81 ;  /* 0x00007610ff517816 */ /* 0x000fe20000000051 */
[----:B------:R1:W2:Y:S01]  /*23a0*/  @!P3 LDG.E.U16 R95, [R56.64] ;  /* 0x00000006385fb981 */ /* 0x0002a2000c1e1500 */
[----:B------:R-:W-:Y:S01]  /*23b0*/  PRMT R83, RZ, 0x7610, R83 ;  /* 0x00007610ff537816 */ /* 0x000fe20000000053 */
[----:B------:R-:W-:Y:S01]  /*23c0*/  IMAD.WIDE R54, R207, 0x2, R52 ;  /* 0x00000002cf367825 */ /* 0x000fe200078e0234 */
[----:B------:R-:W-:Y:S02]  /*23d0*/  ISETP.GE.AND P3, PT, R9, UR4, PT ;  /* 0x0000000409007c0c */ /* 0x000fe4000bf66270 */
[----:B------:R-:W-:Y:S01]  /*23e0*/  PRMT R153, RZ, 0x7610, R153 ;  /* 0x00007610ff997816 */ /* 0x000fe20000000099 */
[----:B----4-:R-:W-:Y:S01]  /*23f0*/  IMAD.WIDE R50, R206, 0x2, R52 ;  /* 0x00000002ce327825 */ /* 0x010fe200078e0234 */
[----:B------:R4:W2:Y:S01]  /*2400*/  @!P0 LDG.E.U16 R81, [R48.64] ;  /* 0x0000000630518981 */ /* 0x0008a2000c1e1500 */
[----:B------:R-:W-:-:S02]  /*2410*/  PRMT R151, RZ, 0x7610, R151 ;  /* 0x00007610ff977816 */ /* 0x000fc40000000097 */
[----:B------:R-:W-:Y:S01]  /*2420*/  ISETP.GE.AND P0, PT, R163, UR4, PT ;  /* 0x00000004a3007c0c */ /* 0x000fe2000bf06270 */
[----:B------:R4:W2:Y:S01]  /*2430*/  @!P2 LDG.E.U16 R83, [R54.64] ;  /* 0x000000063653a981 */ /* 0x0008a2000c1e1500 */
[----:B------:R-:W-:Y:S01]  /*2440*/  ISETP.GE.AND P2, PT, R8, UR4, PT ;  /* 0x0000000408007c0c */ /* 0x000fe2000bf46270 */
[----:B0-----:R-:W-:Y:S01]  /*2450*/  IMAD.WIDE R64, R215, 0x2, R52 ;  /* 0x00000002d7407825 */ /* 0x001fe200078e0234 */
[----:B------:R-:W-:Y:S01]  /*2460*/  PRMT R79, RZ, 0x7610, R79 ;  /* 0x00007610ff4f7816 */ /* 0x000fe2000000004f */
[----:B------:R0:W2:Y:S01]  /*2470*/  @!P1 LDG.E.U16 R153, [R50.64] ;  /* 0x0000000632999981 */ /* 0x0000a2000c1e1500 */
[----:B------:R-:W-:Y:S01]  /*2480*/  ISETP.GE.AND P1, PT, R7, UR4, PT ;  /* 0x0000000407007c0c */ /* 0x000fe2000bf26270 */
[--C-:B-1----:R-:W-:Y:S02]  /*2490*/  IMAD.WIDE R56, R214, 0x2, R52.reuse ;  /* 0x00000002d6387825 */ /* 0x102fe400078e0234 */
[----:B------:R1:W2:Y:S01]  /*24a0*/  @!P4 LDG.E.U16 R151, [R64.64] ;  /* 0x000000064097c981 */ /* 0x0002a2000c1e1500 */
[----:B------:R-:W-:Y:S01]  /*24b0*/  ISETP.GE.AND P4, PT, R15, UR4, PT ;  /* 0x000000040f007c0c */ /* 0x000fe2000bf86270 */
[----:B----4-:R-:W-:Y:S01]  /*24c0*/  IMAD.WIDE R48, R211, 0x2, R52 ;  /* 0x00000002d3307825 */ /* 0x010fe200078e0234 */
[----:B------:R-:W-:Y:S01]  /*24d0*/  PRMT R152, RZ, 0x7610, R152 ;  /* 0x00007610ff987816 */ /* 0x000fe20000000098 */
[----:B------:R4:W2:Y:S01]  /*24e0*/  @!P3 LDG.E.U16 R79, [R56.64] ;  /* 0x00000006384fb981 */ /* 0x0008a2000c1e1500 */
[----:B------:R-:W-:Y:S01]  /*24f0*/  PRMT R94, RZ, 0x7610, R94 ;  /* 0x00007610ff5e7816 */ /* 0x000fe2000000005e */
[----:B------:R-:W-:Y:S01]  /*2500*/  IMAD.WIDE R54, R213, 0x2, R52 ;  /* 0x00000002d5367825 */ /* 0x000fe200078e0234 */
[----:B------:R-:W-:-:S02]  /*2510*/  ISETP.GE.AND P3, PT, R14, UR4, PT ;  /* 0x000000040e007c0c */ /* 0x000fc4000bf66270 */
[----:B------:R-:W-:Y:S01]  /*2520*/  PRMT R69, RZ, 0x7610, R69 ;  /* 0x00007610ff457816 */ /* 0x000fe20000000045 */
[----:B0-----:R-:W-:Y:S01]  /*2530*/  IMAD.WIDE R50, R212, 0x2, R52 ;  /* 0x00000002d4327825 */ /* 0x001fe200078e0234 */
[----:B------:R0:W2:Y:S01]  /*2540*/  @!P0 LDG.E.U16 R152, [R48.64] ;  /* 0x0000000630988981 */ /* 0x0000a2000c1e1500 */
[----:B------:R-:W-:Y:S02]  /*2550*/  PRMT R85, RZ, 0x7610, R85 ;  /* 0x00007610ff557816 */ /* 0x000fe40000000055 */
[----:B------:R-:W-:Y:S01]  /*2560*/  ISETP.GE.AND P0, PT, R11, UR4, PT ;  /* 0x000000040b007c0c */ /* 0x000fe2000bf06270 */
[----:B------:R0:W2:Y:S01]  /*2570*/  @!P2 LDG.E.U16 R94, [R54.64] ;  /* 0x00000006365ea981 */ /* 0x0000a2000c1e1500 */
[----:B------:R-:W-:Y:S01]  /*2580*/  ISETP.GE.AND P2, PT, R13, UR4, PT ;  /* 0x000000040d007c0c */ /* 0x000fe2000bf46270 */
[----:B-1----:R-:W-:Y:S01]  /*2590*/  IMAD.WIDE R64, R220, 0x2, R52 ;  /* 0x00000002dc407825 */ /* 0x002fe200078e0234 */
[----:B------:R-:W-:Y:S01]  /*25a0*/  PRMT R149, RZ, 0x7610, R149 ;  /* 0x00007610ff957816 */ /* 0x000fe20000000095 */
[----:B------:R1:W2:Y:S01]  /*25b0*/  @!P1 LDG.E.U16 R69, [R50.64] ;  /* 0x0000000632459981 */ /* 0x0002a2000c1e1500 */
[----:B------:R-:W-:Y:S01]  /*25c0*/  ISETP.GE.AND P1, PT, R12, UR4, PT ;  /* 0x000000040c007c0c */ /* 0x000fe2000bf26270 */
[----:B----4-:R-:W-:-:S02]  /*25d0*/  IMAD.WIDE R56, R219, 0x2, R52 ;  /* 0x00000002db387825 */ /* 0x010fc400078e0234 */
[----:B------:R4:W2:Y:S01]  /*25e0*/  @!P4 LDG.E.U16 R85, [R64.64] ;  /* 0x000000064055c981 */ /* 0x0008a2000c1e1500 */
[----:B------:R-:W-:Y:S01]  /*25f0*/  ISETP.GE.AND P4, PT, R18, UR4, PT ;  /* 0x0000000412007c0c */ /* 0x000fe2000bf86270 */
[----:B0-----:R-:W-:Y:S01]  /*2600*/  IMAD.WIDE R48, R216, 0x2, R52 ;  /* 0x00000002d8307825 */ /* 0x001fe200078e0234 */
[----:B------:R-:W-:Y:S01]  /*2610*/  PRMT R133, RZ, 0x7610, R133 ;  /* 0x00007610ff857816 */ /* 0x000fe20000000085 */
[----:B------:R0:W2:Y:S01]  /*2620*/  @!P3 LDG.E.U16 R149, [R56.64] ;  /* 0x000000063895b981 */ /* 0x0000a2000c1e1500 */
[----:B------:R-:W-:Y:S01]  /*2630*/  PRMT R78, RZ, 0x7610, R78 ;  /* 0x00007610ff4e7816 */ /* 0x000fe2000000004e */
[----:B------:R-:W-:Y:S01]  /*2640*/  IMAD.WIDE R54, R218, 0x2, R52 ;  /* 0x00000002da367825 */ /* 0x000fe200078e0234 */
[----:B------:R-:W-:Y:S02]  /*2650*/  ISETP.GE.AND P3, PT, R17, UR4, PT ;  /* 0x0000000411007c0c */ /* 0x000fe4000bf66270 */
[----:B------:R-:W-:Y:S01]  /*2660*/  PRMT R93, RZ, 0x7610, R93 ;  /* 0x00007610ff5d7816 */ /* 0x000fe2000000005d */
[----:B-1----:R-:W-:Y:S01]  /*2670*/  IMAD.WIDE R50, R217, 0x2, R52 ;  /* 0x00000002d9327825 */ /* 0x002fe200078e0234 */
[----:B------:R1:W2:Y:S01]  /*2680*/  @!P0 LDG.E.U16 R133, [R48.64] ;  /* 0x0000000630858981 */ /* 0x0002a2000c1e1500 */
[----:B------:R-:W-:-:S02]  /*2690*/  PRMT R148, RZ, 0x7610, R148 ;  /* 0x00007610ff947816 */ /* 0x000fc40000000094 */
[----:B------:R-:W-:Y:S01]  /*26a0*/  ISETP.GE.AND P0, PT, R22, UR4, PT ;  /* 0x0000000416007c0c */ /* 0x000fe2000bf06270 */
[----:B------:R0:W2:Y:S01]  /*26b0*/  @!P2 LDG.E.U16 R78, [R54.64] ;  /* 0x00000006364ea981 */ /* 0x0000a2000c1e1500 */
[----:B------:R-:W-:-:S03]  /*26c0*/  PRMT R77, RZ, 0x7610, R77 ;  /* 0x00007610ff4d7816 */ /* 0x000fc6000000004d */
[----:B------:R1:W2:Y:S01]  /*26d0*/  @!P1 LDG.E.U16 R93, [R50.64] ;  /* 0x00000006325d9981 */ /* 0x0002a2000c1e1500 */
[----:B0-----:R-:W-:-:S04]  /*26e0*/  IMAD.WIDE R54, R223, 0x2, R52 ;  /* 0x00000002df367825 */ /* 0x001fc800078e0234 */
[----:B-1----:R-:W-:Y:S01]  /*26f0*/  IMAD.WIDE R50, R222, 0x2, R52 ;  /* 0x00000002de327825 */ /* 0x002fe200078e0234 */
[----:B------:R0:W2:Y:S01]  /*2700*/  @!P4 LDG.E.U16 R148, [R54.64] ;  /* 0x000000063694c981 */ /* 0x0000a2000c1e1500 */
[----:B------:R-:W-:Y:S02]  /*2710*/  ISETP.GE.AND P4, PT, R26, UR4, PT ;  /* 0x000000041a007c0c */ /* 0x000fe4000bf86270 */
[----:B------:R-:W-:Y:S01]  /*2720*/  PRMT R147, RZ, 0x7610, R147 ;  /* 0x00007610ff937816 */ /* 0x000fe20000000093 */
[----:B------:R1:W2:Y:S01]  /*2730*/  @!P3 LDG.E.U16 R77, [R50.64] ;  /* 0x00000006324db981 */ /* 0x0002a2000c1e1500 */
[----:B------:R-:W-:Y:S01]  /*2740*/  PRMT R146, RZ, 0x7610, R146 ;  /* 0x00007610ff927816 */ /* 0x000fe20000000092 */
[----:B-1----:R-:W-:Y:S01]  /*2750*/  IMAD.WIDE R50, R227, 0x2, R52 ;  /* 0x00000002e3327825 */ /* 0x002fe200078e0234 */
[----:B------:R-:W-:-:S03]  /*2760*/  ISETP.GE.AND P2, PT, R16, UR4, PT ;  /* 0x0000000410007c0c */ /* 0x000fc6000bf46270 */
[----:B0-----:R-:W-:Y:S01]  /*2770*/  IMAD.WIDE R54, R231, 0x2, R52 ;  /* 0x00000002e7367825 */ /* 0x001fe200078e0234 */
[----:B------:R0:W2:Y:S04]  /*2780*/  @!P0 LDG.E.U16 R147, [R50.64] ;  /* 0x0000000632938981 */ /* 0x0000a8000c1e1500 */
[----:B------:R1:W2:Y:S01]  /*2790*/  @!P4 LDG.E.U16 R146, [R54.64] ;  /* 0x000000063692c981 */ /* 0x0002a2000c1e1500 */
[----:B------:R-:W-:Y:S01]  /*27a0*/  PRMT R92, RZ, 0x7610, R92 ;  /* 0x00007610ff5c7816 */ /* 0x000fe2000000005c */
[----:B------:R-:W-:Y:S01]  /*27b0*/  IMAD.WIDE R48, R221, 0x2, R52 ;  /* 0x00000002dd307825 */ /* 0x000fe200078e0234 */
[----:B------:R-:W-:Y:S02]  /*27c0*/  ISETP.GE.AND P1, PT, R20, UR4, PT ;  /* 0x0000000414007c0c */ /* 0x000fe4000bf26270 */
[----:B------:R-:W-:-:S02]  /*27d0*/  PRMT R87, RZ, 0x7610, R87 ;  /* 0x00007610ff577816 */ /* 0x000fc40000000057 */
[----:B------:R0:W2:Y:S01]  /*27e0*/  @!P2 LDG.E.U16 R92, [R48.64] ;  /* 0x00000006305ca981 */ /* 0x0000a2000c1e1500 */
[----:B------:R-:W-:Y:S02]  /*27f0*/  ISETP.GE.AND P2, PT, R21, UR4, PT ;  /* 0x0000000415007c0c */ /* 0x000fe4000bf46270 */
[----:B------:R-:W-:Y:S02]  /*2800*/  ISETP.GE.AND P3, PT, R23, UR4, PT ;  /* 0x0000000417007c0c */ /* 0x000fe4000bf66270 */
[----:B------:R-:W-:Y:S01]  /*2810*/  PRMT R76, RZ, 0x7610, R76 ;  /* 0x00007610ff4c7816 */ /* 0x000fe2000000004c */
[----:B0-----:R-:W-:-:S05]  /*2820*/  IMAD.WIDE R48, R225, 0x2, R52 ;  /* 0x00000002e1307825 */ /* 0x001fca00078e0234 */
[----:B------:R0:W2:Y:S01]  /*2830*/  @!P1 LDG.E.U16 R87, [R48.64] ;  /* 0x0000000630579981 */ /* 0x0000a2000c1e1500 */
[----:B------:R-:W-:Y:S01]  /*2840*/  ISETP.GE.AND P1, PT, R25, UR4, PT ;  /* 0x0000000419007c0c */ /* 0x000fe2000bf26270 */
[----:B------:R-:W-:Y:S01]  /*2850*/  IMAD.WIDE R50, R228, 0x2, R52 ;  /* 0x00000002e4327825 */ /* 0x000fe200078e0234 */
[----:B------:R-:W-:Y:S02]  /*2860*/  PRMT R66, RZ, 0x7610, R66 ;  /* 0x00007610ff427816 */ /* 0x000fe40000000042 */
[----:B------:R-:W-:Y:S02]  /*2870*/  PRMT R71, RZ, 0x7610, R71 ;  /* 0x00007610ff477816 */ /* 0x000fe40000000047 */
[----:B------:R-:W-:Y:S02]  /*2880*/  ISETP.GE.AND P0, PT, R24, UR4, PT ;  /* 0x0000000418007c0c */ /* 0x000fe4000bf06270 */
[----:B------:R4:W2:Y:S01]  /*2890*/  @!P3 LDG.E.U16 R66, [R50.64] ;  /* 0x000000063242b981 */ /* 0x0008a2000c1e1500 */
[----:B0-----:R-:W-:-:S05]  /*28a0*/  IMAD.WIDE R48, R226, 0x2, R52 ;  /* 0x00000002e2307825 */ /* 0x001fca00078e0234 */
[----:B------:R0:W2:Y:S01]  /*28b0*/  @!P2 LDG.E.U16 R76, [R48.64] ;  /* 0x00000006304ca981 */ /* 0x0000a2000c1e1500 */
[----:B------:R-:W-:Y:S01]  /*28c0*/  ISETP.GE.AND P2, PT, R27, UR4, PT ;  /* 0x000000041b007c0c */ /* 0x000fe2000bf46270 */
[----:B-1----:R-:W-:Y:S01]  /*28d0*/  IMAD.WIDE R54, R232, 0x2, R52 ;  /* 0x00000002e8367825 */ /* 0x002fe200078e0234 */
[----:B------:R-:W-:-:S03]  /*28e0*/  PRMT R70, RZ, 0x7610, R70 ;  /* 0x00007610ff467816 */ /* 0x000fc60000000046 */
[----:B----4-:R-:W-:Y:S01]  /*28f0*/  IMAD.WIDE R50, R230, 0x2, R52 ;  /* 0x00000002e6327825 */ /* 0x010fe200078e0234 */
[----:B------:R-:W-:Y:S02]  /*2900*/  ISETP.GE.AND P3, PT, R28, UR4, PT ;  /* 0x000000041c007c0c */ /* 0x000fe4000bf66270 */
[----:B------:R-:W-:Y:S02]  /*2910*/  PRMT R86, RZ, 0x7610, R86 ;  /* 0x00007610ff567816 */ /* 0x000fe40000000056 */
[----:B------:R1:W4:Y:S01]  /*2920*/  @!P1 LDG.E.U16 R71, [R50.64] ;  /* 0x0000000632479981 */ /* 0x000322000c1e1500 */
[----:B------:R-:W-:Y:S01]  /*2930*/  ISETP.GE.AND P1, PT, R30, UR4, PT ;  /* 0x000000041e007c0c */ /* 0x000fe2000bf26270 */
[----:B0-----:R-:W-:Y:S02]  /*2940*/  IMAD.WIDE R48, R229, 0x2, R52 ;  /* 0x00000002e5307825 */ /* 0x001fe400078e0234 */
[----:B------:R0:W2:Y:S01]  /*2950*/  @!P2 LDG.E.U16 R70, [R54.64] ;  /* 0x000000063646a981 */ /* 0x0000a2000c1e1500 */
[----:B------:R-:W-:-:S02]  /*2960*/  ISETP.GE.AND P2, PT, R31, UR4, PT ;  /* 0x000000041f007c0c */ /* 0x000fc4000bf46270 */
[----:B------:R-:W-:Y:S01]  /*2970*/  PRMT R65, RZ, 0x7610, R65 ;  /* 0x00007610ff417816 */ /* 0x000fe20000000041 */
[----:B------:R0:W2:Y:S01]  /*2980*/  @!P0 LDG.E.U16 R86, [R48.64] ;  /* 0x0000000630568981 */ /* 0x0000a2000c1e1500 */
[----:B------:R-:W-:Y:S01]  /*2990*/  PRMT R67, RZ, 0x7610, R67 ;  /* 0x00007610ff437816 */ /* 0x000fe20000000043 */
[----:B-1----:R-:W-:-:S04]  /*29a0*/  IMAD.WIDE R50, R235, 0x2, R52 ;  /* 0x00000002eb327825 */ /* 0x002fc800078e0234 */
[----:B0-----:R-:W-:Y:S01]  /*29b0*/  IMAD.WIDE R54, R233, 0x2, R52 ;  /* 0x00000002e9367825 */ /* 0x001fe200078e0234 */
[----:B------:R-:W-:Y:S01]  /*29c0*/  ISETP.GE.AND P0, PT, R29, UR4, PT ;  /* 0x000000041d007c0c */ /* 0x000fe2000bf06270 */
[----:B------:R0:W2:Y:S01]  /*29d0*/  @!P1 LDG.E.U16 R67, [R50.64] ;  /* 0x0000000632439981 */ /* 0x0000a2000c1e1500 */
[----:B------:R-:W-:-:S03]  /*29e0*/  PRMT R135, RZ, 0x7610, R135 ;  /* 0x00007610ff877816 */ /* 0x000fc60000000087 */
[----:B------:R1:W2:Y:S01]  /*29f0*/  @!P3 LDG.E.U16 R65, [R54.64] ;  /* 0x000000063641b981 */ /* 0x0002a2000c1e1500 */
[----:B------:R-:W-:Y:S01]  /*2a00*/  ISETP.GE.AND P1, PT, R33, UR4, PT ;  /* 0x0000000421007c0c */ /* 0x000fe2000bf26270 */
[----:B------:R-:W-:Y:S01]  /*2a10*/  IMAD.WIDE R48, R234, 0x2, R52 ;  /* 0x00000002ea307825 */ /* 0x000fe200078e0234 */
[----:B------:R-:W-:Y:S02]  /*2a20*/  PRMT R64, RZ, 0x7610, R64 ;  /* 0x00007610ff407816 */ /* 0x000fe40000000040 */
[----:B------:R-:W-:Y:S01]  /*2a30*/  PRMT R137, RZ, 0x7610, R137 ;  /* 0x00007610ff897816 */ /* 0x000fe20000000089 */
[----:B0-----:R-:W-:Y:S01]  /*2a40*/  IMAD.WIDE R50, R238, 0x2, R52 ;  /* 0x00000002ee327825 */ /* 0x001fe200078e0234 */
[----:B------:R-:W-:Y:S02]  /*2a50*/  PRMT R138, RZ, 0x7610, R138 ;  /* 0x00007610ff8a7816 */ /* 0x000fe4000000008a */
[----:B------:R0:W2:Y:S01]  /*2a60*/  @!P0 LDG.E.U16 R64, [R48.64] ;  /* 0x0000000630408981 */ /* 0x0000a2000c1e1500 */
[----:B-1----:R-:W-:Y:S01]  /*2a70*/  IMAD.WIDE R54, R236, 0x2, R52 ;  /* 0x00000002ec367825 */ /* 0x002fe200078e0234 */
[----:B------:R-:W-:-:S03]  /*2a80*/  PRMT R136, RZ, 0x7610, R136 ;  /* 0x00007610ff887816 */ /* 0x000fc60000000088 */
[----:B------:R1:W2:Y:S04]  /*2a90*/  @!P1 LDG.E.U16 R137, [R50.64] ;  /* 0x0000000632899981 */ /* 0x0002a8000c1e1500 */
[----:B------:R0:W2:Y:S01]  /*2aa0*/  @!P2 LDG.E.U16 R135, [R54.64] ;  /* 0x000000063687a981 */ /* 0x0000a2000c1e1500 */
[----:B------:R-:W-:Y:S02]  /*2ab0*/  ISETP.GE.AND P2, PT, R34, UR4, PT ;  /* 0x0000000422007c0c */ /* 0x000fe4000bf46270 */
[----:B------:R-:W-:Y:S02]  /*2ac0*/  ISETP.GE.AND P0, PT, R32, UR4, PT ;  /* 0x0000000420007c0c */ /* 0x000fe4000bf06270 */
[----:B------:R-:W-:Y:S01]  /*2ad0*/  ISETP.GE.AND P1, PT, R36, UR4, PT ;  /* 0x0000000424007c0c */ /* 0x000fe2000bf26270 */
[----:B0-----:R-:W-:-:S04]  /*2ae0*/  IMAD.WIDE R54, R239, 0x2, R52 ;  /* 0x00000002ef367825 */ /* 0x001fc800078e0234 */
[----:B------:R-:W-:-:S04]  /*2af0*/  IMAD.WIDE R48, R237, 0x2, R52 ;  /* 0x00000002ed307825 */ /* 0x000fc800078e0234 */
[----:B------:R0:W2:Y:S01]  /*2b00*/  @!P2 LDG.E.U16 R138, [R54.64] ;  /* 0x00000006368aa981 */ /* 0x0000a2000c1e1500 */
[----:B------:R-:W-:Y:S02]  /*2b10*/  ISETP.GE.AND P2, PT, R37, UR4, PT ;  /* 0x0000000425007c0c */ /* 0x000fe4000bf46270 */
[----:B------:R-:W-:Y:S01]  /*2b20*/  PRMT R140, RZ, 0x7610, R140 ;  /* 0x00007610ff8c7816 */ /* 0x000fe2000000008c */
[----:B------:R1:W2:Y:S01]  /*2b30*/  @!P0 LDG.E.U16 R136, [R48.64] ;  /* 0x0000000630888981 */ /* 0x0002a2000c1e1500 */
[----:B------:R-:W-:Y:S02]  /*2b40*/  ISETP.GE.AND P0, PT, R40, UR4, PT ;  /* 0x0000000428007c0c */ /* 0x000fe4000bf06270 */
[----:B------:R-:W-:Y:S01]  /*2b50*/  PRMT R141, RZ, 0x7610, R141 ;  /* 0x00007610ff8d7816 */ /* 0x000fe2000000008d */
[----:B0-----:R-:W-:-:S04]  /*2b60*/  IMAD.WIDE R54, R241, 0x2, R52 ;  /* 0x00000002f1367825 */ /* 0x001fc800078e0234 */
[----:B-1----:R-:W-:Y:S01]  /*2b70*/  IMAD.WIDE R48, R242, 0x2, R52 ;  /* 0x00000002f2307825 */ /* 0x002fe200078e0234 */
[----:B------:R0:W2:Y:S01]  /*2b80*/  @!P1 LDG.E.U16 R140, [R54.64] ;  /* 0x00000006368c9981 */ /* 0x0000a2000c1e1500 */
[----:B------:R-:W-:Y:S02]  /*2b90*/  ISETP.GE.AND P1, PT, R41, UR4, PT ;  /* 0x0000000429007c0c */ /* 0x000fe4000bf26270 */
[----:B------:R-:W-:Y:S01]  /*2ba0*/  PRMT R150, RZ, 0x7610, R150 ;  /* 0x00007610ff967816 */ /* 0x000fe20000000096 */
[----:B------:R1:W2:Y:S01]  /*2bb0*/  @!P2 LDG.E.U16 R141, [R48.64] ;  /* 0x00000006308da981 */ /* 0x0002a2000c1e1500 */
[----:B------:R-:W-:Y:S02]  /*2bc0*/  ISETP.GE.AND P5, PT, R19, UR4, PT ;  /* 0x0000000413007c0c */ /* 0x000fe4000bfa6270 */
[----:B------:R-:W-:Y:S01]  /*2bd0*/  PRMT R160, RZ, 0x7610, R160 ;  /* 0x00007610ffa07816 */ /* 0x000fe200000000a0 */
[----:B-1----:R-:W-:-:S05]  /*2be0*/  IMAD.WIDE R48, R245, 0x2, R52 ;  /* 0x00000002f5307825 */ /* 0x002fca00078e0234 */
[----:B------:R1:W2:Y:S01]  /*2bf0*/  @!P0 LDG.E.U16 R150, [R48.64] ;  /* 0x0000000630968981 */ /* 0x0002a2000c1e1500 */
[----:B------:R-:W-:Y:S02]  /*2c00*/  ISETP.GE.AND P0, PT, R44, UR4, PT ;  /* 0x000000042c007c0c */ /* 0x000fe4000bf06270 */
[----:B------:R-:W-:Y:S01]  /*2c10*/  ISETP.GE.AND P3, PT, R35, UR4, PT ;  /* 0x0000000423007c0c */ /* 0x000fe2000bf66270 */
[----:B------:R-:W-:Y:S01]  /*2c20*/  IMAD.WIDE R56, R224, 0x2, R52 ;  /* 0x00000002e0387825 */ /* 0x000fe200078e0234 */
[----:B------:R-:W-:-:S03]  /*2c30*/  PRMT R134, RZ, 0x7610, R134 ;  /* 0x00007610ff867816 */ /* 0x000fc60000000086 */
[----:B-1----:R-:W-:Y:S01]  /*2c40*/  IMAD.WIDE R48, R246, 0x2, R52 ;  /* 0x00000002f6307825 */ /* 0x002fe200078e0234 */
[----:B------:R-:W-:Y:S02]  /*2c50*/  PRMT R167, RZ, 0x7610, R167 ;  /* 0x00007610ffa77816 */ /* 0x000fe400000000a7 */
[----:B------:R1:W2:Y:S04]  /*2c60*/  @!P5 LDG.E.U16 R134, [R56.64] ;  /* 0x000000063886d981 */ /* 0x0002a8000c1e1500 */
[----:B------:R0:W2:Y:S01]  /*2c70*/  @!P1 LDG.E.U16 R160, [R48.64] ;  /* 0x0000000630a09981 */ /* 0x0000a2000c1e1500 */
[----:B------:R-:W-:Y:S02]  /*2c80*/  ISETP.GE.AND P1, PT, R46, UR4, PT ;  /* 0x000000042e007c0c */ /* 0x000fe4000bf26270 */
[----:B------:R-:W-:-:S02]  /*2c90*/  PRMT R139, RZ, 0x7610, R139 ;  /* 0x00007610ff8b7816 */ /* 0x000fc4000000008b */
[----:B------:R-:W-:Y:S01]  /*2ca0*/  PRMT R171, RZ, 0x7610, R171 ;  /* 0x00007610ffab7816 */ /* 0x000fe200000000ab */
[----:B-1----:R-:W-:-:S04]  /*2cb0*/  IMAD.WIDE R56, R240, 0x2, R52 ;  /* 0x00000002f0387825 */ /* 0x002fc800078e0234 */
[----:B0-----:R-:W-:Y:S01]  /*2cc0*/  IMAD.WIDE R48, R249, 0x2, R52 ;  /* 0x00000002f9307825 */ /* 0x001fe200078e0234 */
[----:B------:R0:W3:Y:S04]  /*2cd0*/  @!P3 LDG.E.U16 R139, [R56.64] ;  /* 0x00000006388bb981 */ /* 0x0000e8000c1e1500 */
[----:B------:R1:W3:Y:S01]  /*2ce0*/  @!P0 LDG.E.U16 R167, [R48.64] ;  /* 0x0000000630a78981 */ /* 0x0002e2000c1e1500 */
[C---:B------:R-:W-:Y:S02]  /*2cf0*/  ISETP.GE.AND P0, PT, R112.reuse, UR4, PT ;  /* 0x0000000470007c0c */ /* 0x040fe4000bf06270 */
[----:B------:R-:W-:Y:S01]  /*2d00*/  PRMT R176, RZ, 0x7610, R176 ;  /* 0x00007610ffb07816 */ /* 0x000fe200000000b0 */
[----:B0-----:R-:W-:Y:S02]  /*2d10*/  IMAD R57, R112, c[0x0][0x188], RZ ;  /* 0x0000620070397a24 */ /* 0x001fe400078e02ff */
[----:B-1----:R-:W-:-:S05]  /*2d20*/  IMAD.WIDE R48, R251, 0x2, R52 ;  /* 0x00000002fb307825 */ /* 0x002fca00078e0234 */
[----:B------:R0:W3:Y:S01]  /*2d30*/  @!P1 LDG.E.U16 R171, [R48.64] ;  /* 0x0000000630ab9981 */ /* 0x0000e2000c1e1500 */
[----:B------:R-:W-:Y:S02]  /*2d40*/  ISETP.GE.AND P1, PT, R113, UR4, PT ;  /* 0x0000000471007c0c */ /* 0x000fe4000bf26270 */
[----:B------:R-:W-:Y:S02]  /*2d50*/  ISETP.GE.AND P3, PT, R38, UR4, PT ;  /* 0x0000000426007c0c */ /* 0x000fe4000bf66270 */
[----:B------:R-:W-:Y:S01]  /*2d60*/  ISETP.GE.AND P4, PT, R39, UR4, PT ;  /* 0x0000000427007c0c */ /* 0x000fe2000bf86270 */
[----:B0-----:R-:W-:Y:S01]  /*2d70*/  IMAD.WIDE R48, R57, 0x2, R52 ;  /* 0x0000000239307825 */ /* 0x001fe200078e0234 */
[----:B------:R-:W-:-:S03]  /*2d80*/  PRMT R178, RZ, 0x7610, R178 ;  /* 0x00007610ffb27816 */ /* 0x000fc600000000b2 */
[----:B------:R-:W-:Y:S01]  /*2d90*/  IMAD R57, R113, c[0x0][0x188], RZ ;  /* 0x0000620071397a24 */ /* 0x000fe200078e02ff */
[----:B------:R0:W3:Y:S01]  /*2da0*/  @!P0 LDG.E.U16 R176, [R48.64] ;  /* 0x0000000630b08981 */ /* 0x0000e2000c1e1500 */
[----:B------:R-:W-:Y:S02]  /*2db0*/  ISETP.GE.AND P0, PT, R116, UR4, PT ;  /* 0x0000000474007c0c */ /* 0x000fe4000bf06270 */
[----:B------:R-:W-:Y:S01]  /*2dc0*/  ISETP.GE.AND P2, PT, R42, UR4, PT ;  /* 0x000000042a007c0c */ /* 0x000fe2000bf46270 */
[----:B------:R-:W-:Y:S01]  /*2dd0*/  IMAD.WIDE R50, R243, 0x2, R52 ;  /* 0x00000002f3327825 */ /* 0x000fe200078e0234 */
[----:B------:R-:W-:-:S03]  /*2de0*/  PRMT R144, RZ, 0x7610, R144 ;  /* 0x00007610ff907816 */ /* 0x000fc60000000090 */
[----:B0-----:R-:W-:Y:S01]  /*2df0*/  IMAD.WIDE R48, R57, 0x2, R52 ;  /* 0x0000000239307825 */ /* 0x001fe200078e0234 */
[----:B------:R-:W-:Y:S02]  /*2e00*/  PRMT R145, RZ, 0x7610, R145 ;  /* 0x00007610ff917816 */ /* 0x000fe40000000091 */
[----:B------:R0:W3:Y:S01]  /*2e10*/  @!P3 LDG.E.U16 R144, [R50.64] ;  /* 0x000000063290b981 */ /* 0x0000e2000c1e1500 */
[----:B------:R-:W-:-:S03]  /*2e20*/  IMAD R57, R116, c[0x0][0x188], RZ ;  /* 0x0000620074397a24 */ /* 0x000fc600078e02ff */
[----:B------:R1:W3:Y:S01]  /*2e30*/  @!P1 LDG.E.U16 R178, [R48.64] ;  /* 0x0000000630b29981 */ /* 0x0002e2000c1e1500 */
[----:B------:R-:W-:Y:S01]  /*2e40*/  IMAD.WIDE R54, R244, 0x2, R52 ;  /* 0x00000002f4367825 */ /* 0x000fe200078e0234 */
[----:B------:R-:W-:Y:S02]  /*2e50*/  ISETP.GE.AND P1, PT, R117, UR4, PT ;  /* 0x0000000475007c0c */ /* 0x000fe4000bf26270 */
[----:B------:R-:W-:Y:S02]  /*2e60*/  PRMT R180, RZ, 0x7610, R180 ;  /* 0x00007610ffb47816 */ /* 0x000fe400000000b4 */
[----:B------:R0:W3:Y:S01]  /*2e70*/  @!P4 LDG.E.U16 R145, [R54.64] ;  /* 0x000000063691c981 */ /* 0x0000e2000c1e1500 */
[----:B------:R-:W-:Y:S01]  /*2e80*/  PRMT R161, RZ, 0x7610, R161 ;  /* 0x00007610ffa17816 */ /* 0x000fe200000000a1 */
[----:B-1----:R-:W-:Y:S01]  /*2e90*/  IMAD.WIDE R48, R57, 0x2, R52 ;  /* 0x0000000239307825 */ /* 0x002fe200078e0234 */
[----:B------:R-:W-:-:S03]  /*2ea0*/  ISETP.GE.AND P4, PT, R45, UR4, PT ;  /* 0x000000042d007c0c */ /* 0x000fc6000bf86270 */
[----:B------:R-:W-:Y:S01]  /*2eb0*/  IMAD R57, R117, c[0x0][0x188], RZ ;  /* 0x0000620075397a24 */ /* 0x000fe200078e02ff */
[----:B------:R1:W3:Y:S01]  /*2ec0*/  @!P0 LDG.E.U16 R180, [R48.64] ;  /* 0x0000000630b48981 */ /* 0x0002e2000c1e1500 */
[----:B0-----:R-:W-:Y:S01]  /*2ed0*/  IMAD.WIDE R50, R247, 0x2, R52 ;  /* 0x00000002f7327825 */ /* 0x001fe200078e0234 */
[----:B------:R-:W-:Y:S02]  /*2ee0*/  PRMT R182, RZ, 0x7610, R182 ;  /* 0x00007610ffb67816 */ /* 0x000fe400000000b6 */
[C---:B------:R-:W-:Y:S02]  /*2ef0*/  ISETP.GE.AND P0, PT, R118.reuse, UR4, PT ;  /* 0x0000000476007c0c */ /* 0x040fe4000bf06270 */
[----:B------:R0:W3:Y:S01]  /*2f00*/  @!P2 LDG.E.U16 R161, [R50.64] ;  /* 0x0000000632a1a981 */ /* 0x0000e2000c1e1500 */
[----:B-1----:R-:W-:Y:S01]  /*2f10*/  IMAD.WIDE R48, R57, 0x2, R52 ;  /* 0x0000000239307825 */ /* 0x002fe200078e0234 */
[----:B------:R-:W-:Y:S02]  /*2f20*/  ISETP.GE.AND P2, PT, R47, UR4, PT ;  /* 0x000000042f007c0c */ /* 0x000fe4000bf46270 */
[----:B------:R-:W-:Y:S01]  /*2f30*/  PRMT R168, RZ, 0x7610, R168 ;  /* 0x00007610ffa87816 */ /* 0x000fe200000000a8 */
[----:B------:R-:W-:Y:S01]  /*2f40*/  IMAD R57, R118, c[0x0][0x188], RZ ;  /* 0x0000620076397a24 */ /* 0x000fe200078e02ff */
[----:B------:R1:W3:Y:S01]  /*2f50*/  @!P1 LDG.E.U16 R182, [R48.64] ;  /* 0x0000000630b69981 */ /* 0x0002e2000c1e1500 */
[----:B0-----:R-:W-:Y:S01]  /*2f60*/  IMAD.WIDE R50, R250, 0x2, R52 ;  /* 0x00000002fa327825 */ /* 0x001fe200078e0234 */
[----:B------:R-:W-:-:S02]  /*2f70*/  ISETP.GE.AND P1, PT, R119, UR4, PT ;  /* 0x0000000477007c0c */ /* 0x000fc4000bf26270 */
[----:B------:R-:W-:Y:S02]  /*2f80*/  PRMT R184, RZ, 0x7610, R184 ;  /* 0x00007610ffb87816 */ /* 0x000fe400000000b8 */
[----:B------:R0:W3:Y:S01]  /*2f90*/  @!P4 LDG.E.U16 R168, [R50.64] ;  /* 0x0000000632a8c981 */ /* 0x0000e2000c1e1500 */
[----:B------:R-:W-:Y:S01]  /*2fa0*/  PRMT R172, RZ, 0x7610, R172 ;  /* 0x00007610ffac7816 */ /* 0x000fe200000000ac */
[----:B-1----:R-:W-:Y:S01]  /*2fb0*/  IMAD.WIDE R48, R57, 0x2, R52 ;  /* 0x0000000239307825 */ /* 0x002fe200078e0234 */
[----:B------:R-:W-:-:S03]  /*2fc0*/  PRMT R186, RZ, 0x7610, R186 ;  /* 0x00007610ffba7816 */ /* 0x000fc600000000ba */
[----:B------:R-:W-:Y:S01]  /*2fd0*/  IMAD R57, R119, c[0x0][0x188], RZ ;  /* 0x0000620077397a24 */ /* 0x000fe200078e02ff */
[----:B------:R1:W3:Y:S01]  /*2fe0*/  @!P0 LDG.E.U16 R184, [R48.64] ;  /* 0x0000000630b88981 */ /* 0x0002e2000c1e1500 */
[----:B0-----:R-:W-:Y:S01]  /*2ff0*/  IMAD.WIDE R50, R252, 0x2, R52 ;  /* 0x00000002fc327825 */ /* 0x001fe200078e0234 */
[----:B------:R-:W-:-:S04]  /*3000*/  ISETP.GE.AND P0, PT, R120, UR4, PT ;  /* 0x0000000478007c0c */ /* 0x000fc8000bf06270 */
[----:B------:R0:W3:Y:S01]  /*3010*/  @!P2 LDG.E.U16 R172, [R50.64] ;  /* 0x0000000632aca981 */ /* 0x0000e2000c1e1500 */
[----:B-1----:R-:W-:Y:S01]  /*3020*/  IMAD.WIDE R48, R57, 0x2, R52 ;  /* 0x0000000239307825 */ /* 0x002fe200078e0234 */
[----:B------:R-:W-:-:S04]  /*3030*/  PRMT R188, RZ, 0x7610, R188 ;  /* 0x00007610ffbc7816 */ /* 0x000fc800000000bc */
[----:B------:R1:W3:Y:S01]  /*3040*/  @!P1 LDG.E.U16 R186, [R48.64] ;  /* 0x0000000630ba9981 */ /* 0x0002e2000c1e1500 */
[----:B0-----:R-:W-:Y:S01]  /*3050*/  IMAD R50, R120, c[0x0][0x188], RZ ;  /* 0x0000620078327a24 */ /* 0x001fe200078e02ff */
[----:B------:R-:W-:Y:S02]  /*3060*/  ISETP.GE.AND P1, PT, R121, UR4, PT ;  /* 0x0000000479007c0c */ /* 0x000fe4000bf26270 */
[----:B------:R-:W-:Y:S01]  /*3070*/  PRMT R190, RZ, 0x7610, R190 ;  /* 0x00007610ffbe7816 */ /* 0x000fe200000000be */
[----:B-1----:R-:W-:-:S04]  /*3080*/  IMAD.WIDE R48, R50, 0x2, R52 ;  /* 0x0000000232307825 */ /* 0x002fc800078e0234 */
[----:B------:R-:W-:Y:S01]  /*3090*/  IMAD R50, R121, c[0x0][0x188], RZ ;  /* 0x0000620079327a24 */ /* 0x000fe200078e02ff */
[----:B------:R0:W3:Y:S01]  /*30a0*/  @!P0 LDG.E.U16 R188, [R48.64] ;  /* 0x0000000630bc8981 */ /* 0x0000e2000c1e1500 */
[----:B------:R-:W-:-:S03]  /*30b0*/  ISETP.GE.AND P0, PT, R122, UR4, PT ;  /* 0x000000047a007c0c */ /* 0x000fc6000bf06270 */
[----:B------:R-:W1:Y:S01]  /*30c0*/  S2R R57, SR_TID.X ;  /* 0x0000000000397919 */ /* 0x000e620000002100 */
[----:B0-----:R-:W-:Y:S01]  /*30d0*/  IMAD.WIDE R48, R50, 0x2, R52 ;  /* 0x0000000232307825 */ /* 0x001fe200078e0234 */
[----:B------:R-:W-:-:S03]  /*30e0*/  ISETP.GE.AND P3, PT, R43, UR4, PT ;  /* 0x000000042b007c0c */ /* 0x000fc6000bf66270 */
[----:B------:R-:W-:Y:S01]  /*30f0*/  IMAD R50, R122, c[0x0][0x188], RZ ;  /* 0x000062007a327a24 */ /* 0x000fe200078e02ff */
[----:B------:R0:W3:Y:S01]  /*3100*/  @!P1 LDG.E.U16 R190, [R48.64] ;  /* 0x0000000630be9981 */ /* 0x0000e2000c1e1500 */
[----:B------:R-:W-:Y:S02]  /*3110*/  ISETP.GE.AND P1, PT, R123, UR4, PT ;  /* 0x000000047b007c0c */ /* 0x000fe4000bf26270 */
[----:B------:R-:W-:Y:S01]  /*3120*/  PRMT R192, RZ, 0x7610, R192 ;  /* 0x00007610ffc07816 */ /* 0x000fe200000000c0 */
[----:B------:R-:W-:Y:S01]  /*3130*/  IMAD.WIDE R54, R248, 0x2, R52 ;  /* 0x00000002f8367825 */ /* 0x000fe200078e0234 */
[----:B------:R-:W-:-:S03]  /*3140*/  PRMT R162, RZ, 0x7610, R162 ;  /* 0x00007610ffa27816 */ /* 0x000fc600000000a2 */
[----:B0-----:R-:W-:Y:S01]  /*3150*/  IMAD.WIDE R48, R50, 0x2, R52 ;  /* 0x0000000232307825 */ /* 0x001fe200078e0234 */
[----:B------:R-:W-:Y:S02]  /*3160*/  PRMT R194, RZ, 0x7610, R194 ;  /* 0x00007610ffc27816 */ /* 0x000fe400000000c2 */
[----:B------:R0:W3:Y:S01]  /*3170*/  @!P3 LDG.E.U16 R162, [R54.64] ;  /* 0x0000000636a2b981 */ /* 0x0000e2000c1e1500 */
[----:B------:R-:W-:-:S03]  /*3180*/  IMAD R50, R123, c[0x0][0x188], RZ ;  /* 0x000062007b327a24 */ /* 0x000fc600078e02ff */
[----:B------:R0:W3:Y:S02]  /*3190*/  @!P0 LDG.E.U16 R192, [R48.64] ;  /* 0x0000000630c08981 */ /* 0x0000e4000c1e1500 */
[----:B0-----:R-:W-:-:S05]  /*31a0*/  IMAD.WIDE R48, R50, 0x2, R52 ;  /* 0x0000000232307825 */ /* 0x001fca00078e0234 */
[----:B------:R0:W4:Y:S04]  /*31b0*/  @!P1 LDG.E.U16 R194, [R48.64] ;  /* 0x0000000630c29981 */ /* 0x000128000c1e1500 */
[----:B------:R-:W-:Y:S01]  /*31c0*/  BAR.SYNC.DEFER_BLOCKING 0x0 ;  /* 0x0000000000007b1d */ /* 0x000fe20000010000 */
[----:B-1----:R-:W-:-:S04]  /*31d0*/  LOP3.LUT R51, R57, 0x7f, RZ, 0xc0, !PT ;  /* 0x0000007f39337812 */ /* 0x002fc800078ec0ff */
[----:B------:R-:W-:Y:S01]  /*31e0*/  ISETP.GE.AND P0, PT, R51, UR4, PT ;  /* 0x0000000433007c0c */ /* 0x000fe2000bf06270 */
[----:B------:R-:W-:Y:S02]  /*31f0*/  IMAD.MOV.U32 R56, RZ, RZ, R166 ;  /* 0x000000ffff387224 */ /* 0x000fe400078e00a6 */
[--C-:B------:R-:W-:Y:S01]  /*3200*/  IMAD.MOV.U32 R57, RZ, RZ, R165.reuse ;  /* 0x000000ffff397224 */ /* 0x100fe200078e00a5 */
[----:B------:R-:W-:-:S03]  /*3210*/  PRMT R165, RZ, 0x7610, R165 ;  /* 0x00007610ffa57816 */ /* 0x000fc600000000a5 */
[----:B0-----:R-:W-:Y:S01]  /*3220*/  IMAD.WIDE R48, R125, 0x2, R56 ;  /* 0x000000027d307825 */ /* 0x001fe200078e0238 */
[----:B------:R-:W-:-:S03]  /*3230*/  PRMT R166, RZ, 0x7610, R166 ;  /* 0x00007610ffa67816 */ /* 0x000fc600000000a6 */
[----:B------:R-:W-:Y:S02]  /*3240*/  IMAD.MOV.U32 R50, RZ, RZ, R159 ;  /* 0x000000ffff327224 */ /* 0x000fe400078e009f */
[--C-:B------:R-:W-:Y:S01]  /*3250*/  IMAD.MOV.U32 R51, RZ, RZ, R158.reuse ;  /* 0x000000ffff337224 */ /* 0x100fe200078e009e */
[----:B------:R0:W4:Y:S01]  /*3260*/  @!P0 LDG.E.U16 R165, [R48.64] ;  /* 0x0000000630a58981 */ /* 0x000122000c1e1500 */
[----:B------:R-:W-:Y:S01]  /*3270*/  PRMT R158, RZ, 0x7610, R158 ;  /* 0x00007610ff9e7816 */ /* 0x000fe2000000009e */
[----:B0-----:R-:W-:-:S05]  /*3280*/  IMAD.WIDE R48, R125, 0x2, R58 ;  /* 0x000000027d307825 */ /* 0x001fca00078e023a */
[----:B------:R0:W4:Y:S01]  /*3290*/  @!P0 LDG.E.U16 R166, [R48.64] ;  /* 0x0000000630a68981 */ /* 0x000122000c1e1500 */
[----:B------:R-:W-:Y:S01]  /*32a0*/  PRMT R159, RZ, 0x7610, R159 ;  /* 0x00007610ff9f7816 */ /* 0x000fe2000000009f */
[----:B0-----:R-:W-:-:S05]  /*32b0*/  IMAD.WIDE R48, R125, 0x2, R50 ;  /* 0x000000027d307825 */ /* 0x001fca00078e0232 */
[----:B------:R0:W4:Y:S01]  /*32c0*/  @!P0 LDG.E.U16 R158, [R48.64] ;  /* 0x00000006309e8981 */ /* 0x000122000c1e1500 */
[----:B------:R-:W-:Y:S01]  /*32d0*/  PRMT R210, RZ, 0x7610, R210 ;  /* 0x00007610ffd27816 */ /* 0x000fe200000000d2 */
[----:B0-----:R-:W-:Y:S01]  /*32e0*/  IMAD.WIDE R48, R125, 0x2, R60 ;  /* 0x000000027d307825 */ /* 0x001fe200078e023c */
[----:B------:R-:W-:-:S04]  /*32f0*/  LOP3.LUT R101, R101, R100, RZ, 0x3c, !PT ;  /* 0x0000006465657212 */ /* 0x000fc800078e3cff */
[----:B------:R0:W4:Y:S01]  /*3300*/  @!P0 LDG.E.U16 R159, [R48.64] ;  /* 0x00000006309f8981 */ /* 0x000122000c1e1500 */
[----:B------:R-:W-:Y:S01]  /*3310*/  LOP3.LUT R100, R101, R100, RZ, 0x3c, !PT ;  /* 0x0000006465647212 */ /* 0x000fe200078e3cff */
[----:B0-----:R-:W-:-:S05]  /*3320*/  IMAD.WIDE R48, R125, 0x2, R96 ;  /* 0x000000027d307825 */ /* 0x001fca00078e0260 */
[----:B------:R0:W4:Y:S01]  /*3330*/  @!P0 LDG.E.U16 R210, [R48.64] ;  /* 0x0000000630d28981 */ /* 0x000122000c1e1500 */
[----:B------:R-:W-:Y:S01]  /*3340*/  LOP3.LUT R101, R101, R100, RZ, 0x3c, !PT ;  /* 0x0000006465657212 */ /* 0x000fe200078e3cff */
[--C-:B0-----:R-:W-:Y:S02]  /*3350*/  IMAD.MOV.U32 R48, RZ, RZ, R155.reuse ;  /* 0x000000ffff307224 */ /* 0x101fe400078e009b */
[----:B------:R-:W-:Y:S01]  /*3360*/  IMAD.MOV.U32 R49, RZ, RZ, R156 ;  /* 0x000000ffff317224 */ /* 0x000fe200078e009c */
[----:B------:R-:W-:-:S03]  /*3370*/  PRMT R155, RZ, 0x7610, R155 ;  /* 0x00007610ff9b7816 */ /* 0x000fc6000000009b */
[----:B------:R-:W-:Y:S01]  /*3380*/  IMAD.WIDE R54, R125, 0x2, R48 ;  /* 0x000000027d367825 */ /* 0x000fe200078e0230 */
[----:B------:R-:W-:-:S04]  /*3390*/  PRMT R156, RZ, 0x7610, R156 ;  /* 0x00007610ff9c7816 */ /* 0x000fc8000000009c */
[----:B------:R0:W4:Y:S01]  /*33a0*/  @!P0 LDG.E.U16 R155, [R54.64] ;  /* 0x00000006369b8981 */ /* 0x000122000c1e1500 */
[----:B------:R-:W-:Y:S01]  /*33b0*/  LOP3.LUT R99, R99, R98, RZ, 0x3c, !PT ;  /* 0x0000006263637212 */ /* 0x000fe200078e3cff */
[----:B0-----:R-:W-:-:S03]  /*33c0*/  IMAD.WIDE R54, R125, 0x2, R100 ;  /* 0x000000027d367825 */ /* 0x001fc600078e0264 */
[C---:B------:R-:W-:Y:S01]  /*33d0*/  LOP3.LUT R98, R99.reuse, R98, RZ, 0x3c, !PT ;  /* 0x0000006263627212 */ /* 0x040fe200078e3cff */
[----:B--2---:R0:W-:Y:S04]  /*33e0*/  STS.U16 [R5], R157 ;  /* 0x0000009d05007388 */ /* 0x0041e80000000400 */
[----:B------:R1:W2:Y:S01]  /*33f0*/  @!P0 LDG.E.U16 R156, [R54.64] ;  /* 0x00000006369c8981 */ /* 0x0002a2000c1e1500 */
[----:B------:R-:W-:Y:S02]  /*3400*/  LOP3.LUT R99, R99, R98, RZ, 0x3c, !PT ;  /* 0x0000006263637212 */ /* 0x000fe400078e3cff */
[----:B0-----:R-:W-:Y:S01]  /*3410*/  PRMT R157, RZ, 0x7610, R157 ;  /* 0x00007610ff9d7816 */ /* 0x001fe2000000009d */
[----:B-1----:R-:W-:Y:S02]  /*3420*/  IMAD.MOV.U32 R54, RZ, RZ, R63 ;  /* 0x000000ffff367224 */ /* 0x002fe400078e003f */
[----:B------:R-:W-:-:S04]  /*3430*/  IMAD.MOV.U32 R55, RZ, RZ, R62 ;  /* 0x000000ffff377224 */ /* 0x000fc800078e003e */
[C---:B------:R-:W-:Y:S01]  /*3440*/  IMAD.WIDE R62, R125.reuse, 0x2, R54 ;  /* 0x000000027d3e7825 */ /* 0x040fe200078e0236 */
[----:B------:R0:W-:Y:S04]  /*3450*/  STS.U16 [R5+0x400], R154 ;  /* 0x0004009a05007388 */ /* 0x0001e80000000400 */
[----:B------:R1:W2:Y:S01]  /*3460*/  @!P0 LDG.E.U16 R157, [R62.64] ;  /* 0x000000063e9d8981 */ /* 0x0002a2000c1e1500 */
[----:B0-----:R-:W-:Y:S01]  /*3470*/  PRMT R154, RZ, 0x7610, R154 ;  /* 0x00007610ff9a7816 */ /* 0x001fe2000000009a */
[----:B-1----:R-:W-:Y:S02]  /*3480*/  IMAD.WIDE R62, R125, 0x2, R98 ;  /* 0x000000027d3e7825 */ /* 0x002fe400078e0262 */
[----:B------:R0:W-:Y:S04]  /*3490*/  STS.U16 [R5+0x800], R153 ;  /* 0x0008009905007388 */ /* 0x0001e80000000400 */
[----:B------:R1:W2:Y:S01]  /*34a0*/  @!P0 LDG.E.U16 R154, [R62.64] ;  /* 0x000000063e9a8981 */ /* 0x0002a2000c1e1500 */
[----:B------:R-:W-:-:S02]  /*34b0*/  LOP3.LUT R105, R105, R104, RZ, 0x3c, !PT ;  /* 0x0000006869697212 */ /* 0x000fc400078e3cff */
[----:B0-----:R-:W-:Y:S01]  /*34c0*/  PRMT R153, RZ, 0x7610, R153 ;  /* 0x00007610ff997816 */ /* 0x001fe20000000099 */
[----:B-1----:R-:W-:Y:S02]  /*34d0*/  IMAD.MOV.U32 R62, RZ, RZ, R103 ;  /* 0x000000ffff3e7224 */ /* 0x002fe400078e0067 */
[----:B------:R-:W-:-:S04]  /*34e0*/  IMAD.MOV.U32 R63, RZ, RZ, R102 ;  /* 0x000000ffff3f7224 */ /* 0x000fc800078e0066 */
[----:B------:R-:W-:Y:S01]  /*34f0*/  IMAD.WIDE R102, R125, 0x2, R62 ;  /* 0x000000027d667825 */ /* 0x000fe200078e023e */
[----:B------:R-:W-:Y:S01]  /*3500*/  LOP3.LUT R104, R105, R104, RZ, 0x3c, !PT ;  /* 0x0000006869687212 */ /* 0x000fe200078e3cff */
[----:B------:R0:W-:Y:S04]  /*3510*/  STS.U16 [R5+0xc00], R152 ;  /* 0x000c009805007388 */ /* 0x0001e80000000400 */
[----:B------:R1:W2:Y:S01]  /*3520*/  @!P0 LDG.E.U16 R153, [R102.64] ;  /* 0x0000000666998981 */ /* 0x0002a2000c1e1500 */
[----:B------:R-:W-:Y:S02]  /*3530*/  LOP3.LUT R107, R107, R106, RZ, 0x3c, !PT ;  /* 0x0000006a6b6b7212 */ /* 0x000fe400078e3cff */
[----:B------:R-:W-:Y:S02]  /*3540*/  LOP3.LUT R105, R105, R104, RZ, 0x3c, !PT ;  /* 0x0000006869697212 */ /* 0x000fe400078e3cff */
[----:B0-----:R-:W-:Y:S01]  /*3550*/  PRMT R152, RZ, 0x7610, R152 ;  /* 0x00007610ff987816 */ /* 0x001fe20000000098 */
[----:B-1----:R-:W-:-:S02]  /*3560*/  IMAD.MOV.U32 R102, RZ, RZ, R143 ;  /* 0x000000ffff667224 */ /* 0x002fc400078e008f */
[----:B------:R-:W-:Y:S01]  /*3570*/  IMAD.MOV.U32 R103, RZ, RZ, R142 ;  /* 0x000000ffff677224 */ /* 0x000fe200078e008e */
[----:B------:R-:W-:-:S03]  /*3580*/  LOP3.LUT R106, R107, R106, RZ, 0x3c, !PT ;  /* 0x0000006a6b6a7212 */ /* 0x000fc600078e3cff */
[----:B------:R-:W-:Y:S01]  /*3590*/  IMAD.WIDE R142, R125, 0x2, R102 ;  /* 0x000000027d8e7825 */ /* 0x000fe200078e0266 */
[----:B------:R0:W-:Y:S01]  /*35a0*/  STS.U16 [R5+0x1000], R151 ;  /* 0x0010009705007388 */ /* 0x0001e20000000400 */
[----:B------:R-:W-:-:S03]  /*35b0*/  LOP3.LUT R109, R109, R108, RZ, 0x3c, !PT ;  /* 0x0000006c6d6d7212 */ /* 0x000fc600078e3cff */
[----:B------:R1:W2:Y:S01]  /*35c0*/  @!P0 LDG.E.U16 R152, [R142.64] ;  /* 0x000000068e988981 */ /* 0x0002a2000c1e1500 */
[----:B------:R-:W-:Y:S02]  /*35d0*/  LOP3.LUT R107, R107, R106, RZ, 0x3c, !PT ;  /* 0x0000006a6b6b7212 */ /* 0x000fe400078e3cff */
[----:B0-----:R-:W-:Y:S01]  /*35e0*/  PRMT R151, RZ, 0x7610, R151 ;  /* 0x00007610ff977816 */ /* 0x001fe20000000097 */
[----:B-1----:R-:W-:Y:S01]  /*35f0*/  IMAD.WIDE R142, R125, 0x2, R104 ;  /* 0x000000027d8e7825 */ /* 0x002fe200078e0268 */
[----:B------:R-:W-:Y:S01]  /*3600*/  LOP3.LUT R108, R109, R108, RZ, 0x3c, !PT ;  /* 0x0000006c6d6c7212 */ /* 0x000fe200078e3cff */
        /* <DEDUP_REMOVED lines=13> */
[C---:B------:R-:W-:Y:S01]  /*36e0*/  LOP3.LUT R114, R115.reuse, R114, RZ, 0x3c, !PT ;  /* 0x0000007273727212 */ /* 0x040fe200078e3cff */
[----:B------:R0:W-:Y:S04]  /*36f0*/  STS.U16 [R5+0x1c00], R147 ;  /* 0x001c009305007388 */ /* 0x0001e80000000400 */
[----:B------:R1:W2:Y:S01]  /*3700*/  @!P0 LDG.E.U16 R148, [R142.64] ;  /* 0x000000068e948981 */ /* 0x0002a2000c1e1500 */
[----:B------:R-:W-:-:S02]  /*3710*/  LOP3.LUT R115, R115, R114, RZ, 0x3c, !PT ;  /* 0x0000007273737212 */ /* 0x000fc400078e3cff */
[----:B0-----:R-:W-:Y:S01]  /*3720*/  PRMT R147, RZ, 0x7610, R147 ;  /* 0x00007610ff937816 */ /* 0x001fe20000000093 */
[C---:B-1----:R-:W-:Y:S01]  /*3730*/  IMAD.WIDE R142, R125.reuse, 0x2, R110 ;  /* 0x000000027d8e7825 */ /* 0x042fe200078e026e */
[----:B------:R0:W-:Y:S04]  /*3740*/  STS.U16 [R5+0x2000], R146 ;  /* 0x0020009205007388 */ /* 0x0001e80000000400 */
[----:B------:R1:W2:Y:S01]  /*3750*/  @!P0 LDG.E.U16 R147, [R142.64] ;  /* 0x000000068e938981 */ /* 0x0002a2000c1e1500 */
[----:B0-----:R-:W-:Y:S01]  /*3760*/  PRMT R146, RZ, 0x7610, R146 ;  /* 0x00007610ff927816 */ /* 0x001fe20000000092 */
[----:B-1----:R-:W-:-:S05]  /*3770*/  IMAD.WIDE R142, R125, 0x2, R114 ;  /* 0x000000027d8e7825 */ /* 0x002fca00078e0272 */
[----:B------:R-:W2:Y:S04]  /*3780*/  @!P0 LDG.E.U16 R146, [R142.64] ;  /* 0x000000068e928981 */ /* 0x000ea8000c1e1500 */
[----:B------:R-:W-:Y:S04]  /*3790*/  STS.U16 [R5+0x2400], R67 ;  /* 0x0024004305007388 */ /* 0x000fe80000000400 */
[----:B------:R-:W-:Y:S04]  /*37a0*/  STS.U16 [R5+0x2800], R138 ;  /* 0x0028008a05007388 */ /* 0x000fe80000000400 */
[----:B---3--:R-:W-:Y:S04]  /*37b0*/  STS.U16 [R5+0x2c00], R144 ;  /* 0x002c009005007388 */ /* 0x008fe80000000400 */
[----:B------:R-:W-:Y:S04]  /*37c0*/  STS.U16 [R5+0x3000], R161 ;  /* 0x003000a105007388 */ /* 0x000fe80000000400 */
        /* <DEDUP_REMOVED lines=20> */
[----:B-----5:R-:W-:Y:S04]  /*3910*/  STS.U16 [R128+0x600], R131 ;  /* 0x0006008380007388 */ /* 0x020fe80000000400 */
        /* <DEDUP_REMOVED lines=21> */
[----:B----4-:R-:W-:Y:S04]  /*3a70*/  STS.U16 [R129+0x1f00], R71 ;  /* 0x001f004781007388 */ /* 0x010fe80000000400 */
        /* <DEDUP_REMOVED lines=9> */
[----:B--2---:R-:W-:Y:S04]  /*3b10*/  STS.U16 [R126+0x4800], R154 ;  /* 0x0048009a7e007388 */ /* 0x004fe80000000400 */
        /* <DEDUP_REMOVED lines=14> */
[----:B------:R-:W-:Y:S06]  /*3c00*/  BAR.SYNC.DEFER_BLOCKING 0x0 ;  /* 0x0000000000007b1d */ /* 0x000fec0000010000 */
[----:B------:R-:W-:Y:S04]  /*3c10*/  LDSM.16.MT88.4 R68, [R6] ;  /* 0x000000000644783b */ /* 0x000fe80000004200 */
[----:B------:R-:W0:Y:S04]  /*3c20*/  LDSM.16.M88.4 R76, [R4+0x4000] ;  /* 0x00400000044c783b */ /* 0x000e280000000200 */
[----:B------:R-:W1:Y:S04]  /*3c30*/  LDSM.16.M88.4 R80, [R4+0x4800] ;  /* 0x004800000450783b */ /* 0x000e680000000200 */
[----:B------:R-:W2:Y:S04]  /*3c40*/  LDSM.16.MT88.4 R84, [R6+0x800] ;  /* 0x000800000654783b */ /* 0x000ea80000004200 */
[----:B------:R-:W-:Y:S04]  /*3c50*/  LDSM.16.MT88.4 R92, [R6+0x1000] ;  /* 0x00100000065c783b */ /* 0x000fe80000004200 */
[----:B------:R-:W3:Y:S01]  /*3c60*/  LDSM.16.M88.4 R64, [R187+0x4000] ;  /* 0x00400000bb40783b */ /* 0x000ee20000000200 */
[C---:B0-----:R-:W-:Y:S08]  /*3c70*/  HMMA.16816.F32.BF16 R72, R68.reuse, R76, R72 ;  /* 0x0000004c4448723c */ /* 0x041ff00000041848 */
[----:B-1----:R-:W-:Y:S01]  /*3c80*/  HMMA.16816.F32.BF16 R88, R68, R80, R88 ;  /* 0x000000504458723c */ /* 0x002fe20000041858 */
[----:B------:R-:W0:-:S15]  /*3c90*/  LDSM.16.M88.4 R68, [R187+0x4800] ;  /* 0x00480000bb44783b */ /* 0x000e1e0000000200 */
[C---:B--2---:R-:W-:Y:S01]  /*3ca0*/  HMMA.16816.F32.BF16 R76, R84.reuse, R78, R72 ;  /* 0x0000004e544c723c */ /* 0x044fe20000041848 */
[----:B------:R-:W1:Y:S07]  /*3cb0*/  LDSM.16.MT88.4 R72, [R6+0x1800] ;  /* 0x001800000648783b */ /* 0x000e6e0000004200 */
[----:B------:R-:W-:Y:S01]  /*3cc0*/  HMMA.16816.F32.BF16 R88, R84, R82, R88 ;  /* 0x000000525458723c */ /* 0x000fe20000041858 */
[----:B------:R-:W-:Y:S04]  /*3cd0*/  LDSM.16.MT88.4 R80, [R6+0x2000] ;  /* 0x002000000650783b */ /* 0x000fe80000004200 */
[----:B------:R-:W2:Y:S11]  /*3ce0*/  LDSM.16.M88.4 R84, [R4+0x4080] ;  /* 0x004080000454783b */ /* 0x000eb60000000200 */
[C---:B---3--:R-:W-:Y:S08]  /*3cf0*/  HMMA.16816.F32.BF16 R76, R92.reuse, R64, R76 ;  /* 0x000000405c4c723c */ /* 0x048ff0000004184c */
[----:B0-----:R-:W-:Y:S01]  /*3d00*/  HMMA.16816.F32.BF16 R92, R92, R68, R88 ;  /* 0x000000445c5c723c */ /* 0x001fe20000041858 */
[----:B------:R-:W0:-:S15]  /*3d10*/  LDSM.16.M88.4 R88, [R4+0x4880] ;  /* 0x004880000458783b */ /* 0x000e1e0000000200 */
[C---:B-1----:R-:W-:Y:S01]  /*3d20*/  HMMA.16816.F32.BF16 R76, R72.reuse, R66, R76 ;  /* 0x00000042484c723c */ /* 0x042fe2000004184c */
[----:B------:R-:W1:Y:S07]  /*3d30*/  LDSM.16.MT88.4 R64, [R6+0x2800] ;  /* 0x002800000640783b */ /* 0x000e6e0000004200 */
[----:B------:R-:W-:Y:S01]  /*3d40*/  HMMA.16816.F32.BF16 R92, R72, R70, R92 ;  /* 0x00000046485c723c */ /* 0x000fe2000004185c */
[----:B------:R-:W-:Y:S04]  /*3d50*/  LDSM.16.MT88.4 R68, [R6+0x3000] ;  /* 0x003000000644783b */ /* 0x000fe80000004200 */
[----:B------:R-:W3:Y:S11]  /*3d60*/  LDSM.16.M88.4 R72, [R187+0x4080] ;  /* 0x00408000bb48783b */ /* 0x000ef60000000200 */
[C---:B--2---:R-:W-:Y:S08]  /*3d70*/  HMMA.16816.F32.BF16 R76, R80.reuse, R84, R76 ;  /* 0x00000054504c723c */ /* 0x044ff0000004184c */
[----:B0-----:R-:W-:Y:S01]  /*3d80*/  HMMA.16816.F32.BF16 R92, R80, R88, R92 ;  /* 0x00000058505c723c */ /* 0x001fe2000004185c */
[----:B------:R-:W0:-:S15]  /*3d90*/  LDSM.16.M88.4 R80, [R187+0x4880] ;  /* 0x00488000bb50783b */ /* 0x000e1e0000000200 */
[C---:B-1----:R-:W-:Y:S01]  /*3da0*/  HMMA.16816.F32.BF16 R84, R64.reuse, R86, R76 ;  /* 0x000000564054723c */ /* 0x042fe2000004184c */
[----:B------:R-:W1:Y:S07]  /*3db0*/  LDSM.16.MT88.4 R76, [R6+0x3800] ;  /* 0x00380000064c783b */ /* 0x000e6e0000004200 */
[----:B------:R-:W-:Y:S01]  /*3dc0*/  HMMA.16816.F32.BF16 R92, R64, R90, R92 ;  /* 0x0000005a405c723c */ /* 0x000fe2000004185c */
[----:B------:R-:W-:-:S15]  /*3dd0*/  IADD3 R130, R130, -0x1, RZ ;  /* 0xffffffff82827810 */ /* 0x000fde0007ffe0ff */
[C---:B---3--:R-:W-:Y:S08]  /*3de0*/  HMMA.16816.F32.BF16 R84, R68.reuse, R72, R84 ;  /* 0x000000484454723c */ /* 0x048ff00000041854 */
[----:B0-----:R-:W-:Y:S01]  /*3df0*/  HMMA.16816.F32.BF16 R92, R68, R80, R92 ;  /* 0x00000050445c723c */ /* 0x001fe2000004185c */
[----:B------:R-:W-:Y:S01]  /*3e00*/  IMAD.WIDE R64, R124, 0x2, R114 ;  /* 0x000000027c407825 */ /* 0x000fe200078e0272 */
[----:B------:R-:W-:-:S03]  /*3e10*/  ISETP.NE.U32.AND P0, PT, R130, RZ, PT ;  /* 0x000000ff8200720c */ /* 0x000fc60003f05070 */
[----:B------:R-:W-:Y:S02]  /*3e20*/  IMAD.MOV.U32 R115, RZ, RZ, R64 ;  /* 0x000000ffff737224 */ /* 0x000fe400078e0040 */
[----:B------:R-:W-:Y:S02]  /*3e30*/  IMAD.MOV.U32 R114, RZ, RZ, R65 ;  /* 0x000000ffff727224 */ /* 0x000fe400078e0041 */
[----:B------:R-:W-:-:S04]  /*3e40*/  IMAD.WIDE R66, R124, 0x2, R106 ;  /* 0x000000027c427825 */ /* 0x000fc800078e026a */
[----:B------:R-:W-:-:S04]  /*3e50*/  IMAD.WIDE R64, R124, 0x2, R104 ;  /* 0x000000027c407825 */ /* 0x000fc800078e0268 */
[----:B------:R-:W-:-:S04]  /*3e60*/  IMAD.WIDE R88, R124, 0x2, R110 ;  /* 0x000000027c587825 */ /* 0x000fc800078e026e */
[----:B------:R-:W-:-:S04]  /*3e70*/  IMAD.WIDE R72, R124, 0x2, R108 ;  /* 0x000000027c487825 */ /* 0x000fc800078e026c */
[----:B------:R-:W-:Y:S02]  /*3e80*/  IMAD.MOV.U32 R138, RZ, RZ, c[0x0][0x188] ;  /* 0x00006200ff8a7624 */ /* 0x000fe400078e00ff */
[----:B------:R-:W-:Y:S02]  /*3e90*/  IMAD.MOV.U32 R107, RZ, RZ, R66 ;  /* 0x000000ffff6b7224 */ /* 0x000fe400078e0042 */
[----:B------:R-:W-:Y:S02]  /*3ea0*/  IMAD.MOV.U32 R106, RZ, RZ, R67 ;  /* 0x000000ffff6a7224 */ /* 0x000fe400078e0043 */
[----:B------:R-:W-:Y:S01]  /*3eb0*/  IMAD.WIDE R66, R124, 0x2, R62 ;  /* 0x000000027c427825 */ /* 0x000fe200078e023e */
[----:B------:R-:W-:-:S03]  /*3ec0*/  UIADD3 UR4, UR4, -0x80, URZ ;  /* 0xffffff8004047890 */ /* 0x000fc6000fffe03f */
[----:B------:R-:W-:Y:S02]  /*3ed0*/  IMAD.MOV.U32 R105, RZ, RZ, R64 ;  /* 0x000000ffff697224 */ /* 0x000fe400078e0040 */
[----:B------:R-:W-:Y:S02]  /*3ee0*/  IMAD.MOV.U32 R104, RZ, RZ, R65 ;  /* 0x000000ffff687224 */ /* 0x000fe400078e0041 */
[----:B------:R-:W-:-:S04]  /*3ef0*/  IMAD.WIDE R102, R124, 0x2, R102 ;  /* 0x000000027c667825 */ /* 0x000fc800078e0266 */
[----:B------:R-:W-:-:S04]  /*3f00*/  IMAD.WIDE R62, R124, 0x2, R98 ;  /* 0x000000027c3e7825 */ /* 0x000fc800078e0262 */
[----:B------:R-:W-:-:S04]  /*3f10*/  IMAD.WIDE R64, R124, 0x2, R54 ;  /* 0x000000027c407825 */ /* 0x000fc800078e0236 */
[----:B------:R-:W-:Y:S02]  /*3f20*/  IMAD.MOV.U32 R111, RZ, RZ, R88 ;  /* 0x000000ffff6f7224 */ /* 0x000fe400078e0058 */
[----:B------:R-:W-:Y:S02]  /*3f30*/  IMAD.MOV.U32 R110, RZ, RZ, R89 ;  /* 0x000000ffff6e7224 */ /* 0x000fe400078e0059 */
[----:B------:R-:W-:Y:S01]  /*3f40*/  IMAD.MOV.U32 R109, RZ, RZ, R72 ;  /* 0x000000ffff6d7224 */ /* 0x000fe200078e0048 */
[----:B-1----:R-:W-:Y:S01]  /*3f50*/  HMMA.16816.F32.BF16 R88, R76, R82, R92 ;  /* 0x000000524c58723c */ /* 0x002fe2000004185c */
[----:B------:R-:W-:Y:S02]  /*3f60*/  IMAD.MOV.U32 R108, RZ, RZ, R73 ;  /* 0x000000ffff6c7224 */ /* 0x000fe400078e0049 */
[----:B------:R-:W-:-:S04]  /*3f70*/  IMAD.WIDE R54, R124, 0x2, R100 ;  /* 0x000000027c367825 */ /* 0x000fc800078e0264 */
[C---:B------:R-:W-:Y:S01]  /*3f80*/  IMAD.WIDE R48, R124.reuse, 0x2, R48 ;  /* 0x000000027c307825 */ /* 0x040fe200078e0230 */
[----:B------:R-:W-:Y:S03]  /*3f90*/  HMMA.16816.F32.BF16 R72, R76, R74, R84 ;  /* 0x0000004a4c48723c */ /* 0x000fe60000041854 */
[----:B------:R-:W-:-:S04]  /*3fa0*/  IMAD.WIDE R50, R124, 0x2, R50 ;  /* 0x000000027c327825 */ /* 0x000fc800078e0232 */
[----:B------:R-:W-:Y:S02]  /*3fb0*/  IMAD.SHL.U32 R138, R138, 0x80, RZ ;  /* 0x000000808a8a7824 */ /* 0x000fe400078e00ff */
[----:B------:R-:W-:-:S04]  /*3fc0*/  IMAD.WIDE R56, R124, 0x2, R56 ;  /* 0x000000027c387825 */ /* 0x000fc800078e0238 */
[----:B------:R-:W-:Y:S02]  /*3fd0*/  IMAD.MOV.U32 R143, RZ, RZ, R102 ;  /* 0x000000ffff8f7224 */ /* 0x000fe400078e0066 */
[----:B------:R-:W-:Y:S02]  /*3fe0*/  IMAD.MOV.U32 R142, RZ, RZ, R103 ;  /* 0x000000ffff8e7224 */ /* 0x000fe400078e0067 */
[----:B------:R-:W-:Y:S02]  /*3ff0*/  IMAD.MOV.U32 R99, RZ, RZ, R62 ;  /* 0x000000ffff637224 */ /* 0x000fe400078e003e */
[----:B------:R-:W-:Y:S02]  /*4000*/  IMAD.MOV.U32 R98, RZ, RZ, R63 ;  /* 0x000000ffff627224 */ /* 0x000fe400078e003f */
[----:B------:R-:W-:Y:S02]  /*4010*/  IMAD.MOV.U32 R103, RZ, RZ, R66 ;  /* 0x000000ffff677224 */ /* 0x000fe400078e0042 */
[----:B------:R-:W-:-:S02]  /*4020*/  IMAD.MOV.U32 R102, RZ, RZ, R67 ;  /* 0x000000ffff667224 */ /* 0x000fc400078e0043 */
[----:B------:R-:W-:Y:S02]  /*4030*/  IMAD.MOV.U32 R63, RZ, RZ, R64 ;  /* 0x000000ffff3f7224 */ /* 0x000fe400078e0040 */
[----:B------:R-:W-:Y:S02]  /*4040*/  IMAD.MOV.U32 R62, RZ, RZ, R65 ;  /* 0x000000ffff3e7224 */ /* 0x000fe400078e0041 */
[----:B------:R-:W-:Y:S02]  /*4050*/  IMAD.MOV.U32 R101, RZ, RZ, R54 ;  /* 0x000000ffff657224 */ /* 0x000fe400078e0036 */
[----:B------:R-:W-:Y:S02]  /*4060*/  IMAD.MOV.U32 R100, RZ, RZ, R55 ;  /* 0x000000ffff647224 */ /* 0x000fe400078e0037 */
[----:B------:R-:W-:-:S04]  /*4070*/  IMAD.WIDE R96, R124, 0x2, R96 ;  /* 0x000000027c607825 */ /* 0x000fc800078e0260 */
[----:B------:R-:W-:Y:S02]  /*4080*/  IMAD.MOV.U32 R155, RZ, RZ, R48 ;  /* 0x000000ffff9b7224 */ /* 0x000fe400078e0030 */
[----:B------:R-:W-:Y:S02]  /*4090*/  IMAD.MOV.U32 R156, RZ, RZ, R49 ;  /* 0x000000ffff9c7224 */ /* 0x000fe400078e0031 */
[----:B------:R-:W-:-:S04]  /*40a0*/  IMAD.WIDE R60, R124, 0x2, R60 ;  /* 0x000000027c3c7825 */ /* 0x000fc800078e023c */
[----:B------:R-:W-:Y:S02]  /*40b0*/  IMAD.MOV.U32 R159, RZ, RZ, R50 ;  /* 0x000000ffff9f7224 */ /* 0x000fe400078e0032 */
[----:B------:R-:W-:Y:S02]  /*40c0*/  IMAD.MOV.U32 R158, RZ, RZ, R51 ;  /* 0x000000ffff9e7224 */ /* 0x000fe400078e0033 */
[----:B------:R-:W-:-:S04]  /*40d0*/  IMAD.WIDE R58, R124, 0x2, R58 ;  /* 0x000000027c3a7825 */ /* 0x000fc800078e023a */
[----:B------:R-:W-:-:S04]  /*40e0*/  IMAD.WIDE R52, R138, 0x2, R52 ;  /* 0x000000028a347825 */ /* 0x000fc800078e0234 */
[----:B------:R-:W-:Y:S02]  /*40f0*/  IMAD.MOV.U32 R166, RZ, RZ, R56 ;  /* 0x000000ffffa67224 */ /* 0x000fe400078e0038 */
[----:B------:R-:W-:Y:S01]  /*4100*/  IMAD.MOV.U32 R165, RZ, RZ, R57 ;  /* 0x000000ffffa57224 */ /* 0x000fe200078e0039 */
[----:B------:R-:W-:Y:S01]  /*4110*/  @!P0 CALL.REL.NOINC `(.L_x_1) ;  /* 0x0000001000008944 */ /* 0x000fe20003c00000 */
[----:B------:R-:W-:Y:S05]  /*4120*/  BRA `(.L_x_2) ;  /* 0xffffdfd000007947 */ /* 0x000fea000383ffff */
.L_x_1:
[----:B------:R-:W-:Y:S02]  /*4130*/  F2FP.BF16.PACK_AB R75, R91, R75 ;  /* 0x0000004b5b4b723e */ /* 0x000fe400000010ff */
[----:B------:R-:W-:Y:S02]  /*4140*/  F2FP.BF16.PACK_AB R74, R90, R74 ;  /* 0x0000004a5a4a723e */ /* 0x000fe400000010ff */
[----:B------:R-:W-:Y:S02]  /*4150*/  F2FP.BF16.PACK_AB R73, R89, R73 ;  /* 0x000000495949723e */ /* 0x000fe400000010ff */
[----:B------:R-:W-:Y:S02]  /*4160*/  F2FP.BF16.PACK_AB R72, R88, R72 ;  /* 0x000000485848723e */ /* 0x000fe400000010ff */
.L_x_0:
[----:B------:R-:W0:Y:S01]  /*4170*/  S2R R9, SR_TID.X ;  /* 0x0000000000097919 */ /* 0x000e220000002100 */
[----:B------:R-:W-:-:S02]  /*4180*/  ISETP.GE.AND P0, PT, R3, c[0x0][0x178], PT ;  /* 0x00005e0003007a0c */ /* 0x000fc40003f06270 */
[C-C-:B------:R-:W-:Y:S01]  /*4190*/  LOP3.LUT R13, R2.reuse, 0xe, R0.reuse, 0xfe, !PT ;  /* 0x0000000e020d7812 */ /* 0x140fe200078efe00 */
[----:B------:R-:W-:Y:S01]  /*41a0*/  BAR.SYNC.DEFER_BLOCKING 0x0 ;  /* 0x0000000000007b1d */ /* 0x000fe20000010000 */
[----:B------:R-:W-:-:S03]  /*41b0*/  LOP3.LUT R14, R2, 0xc, R0, 0xfe, !PT ;  /* 0x0000000c020e7812 */ /* 0x000fc600078efe00 */
[----:B------:R-:W-:Y:S02]  /*41c0*/  IMAD R16, R13, c[0x0][0x198], RZ ;  /* 0x000066000d107a24 */ /* 0x000fe400078e02ff */
[----:B------:R-:W-:Y:S01]  /*41d0*/  IMAD R15, R14, c[0x0][0x198], RZ ;  /* 0x000066000e0f7a24 */ /* 0x000fe200078e02ff */
[----:B0-----:R-:W-:Y:S01]  /*41e0*/  SHF.R.S32.HI R5, RZ, 0x5, R9 ;  /* 0x00000005ff057819 */ /* 0x001fe20000011409 */
[C---:B------:R-:W-:Y:S01]  /*41f0*/  IMAD.SHL.U32 R6, R9.reuse, 0x10, RZ ;  /* 0x0000001009067824 */ /* 0x040fe200078e00ff */
[C---:B------:R-:W-:Y:S01]  /*4200*/  LOP3.LUT R7, R9.reuse, 0x18, RZ, 0xc0, !PT ;  /* 0x0000001809077812 */ /* 0x040fe200078ec0ff */
[----:B------:R-:W-:Y:S01]  /*4210*/  IMAD.SHL.U32 R4, R9, 0x4, RZ ;  /* 0x0000000409047824 */ /* 0x000fe200078e00ff */
[----:B------:R-:W-:Y:S02]  /*4220*/  SGXT R5, R5, 0x1 ;  /* 0x000000010505781a */ /* 0x000fe40000000200 */
[----:B------:R-:W-:Y:S02]  /*4230*/  LOP3.LUT R6, R6, 0x70, RZ, 0xc0, !PT ;  /* 0x0000007006067812 */ /* 0x000fe400078ec0ff */
[----:B------:R-:W-:-:S02]  /*4240*/  LOP3.LUT R5, R5, 0x408, RZ, 0xc0, !PT ;  /* 0x0000040805057812 */ /* 0x000fc400078ec0ff */
[----:B------:R-:W-:Y:S02]  /*4250*/  LOP3.LUT R8, R4, 0x180, RZ, 0xc0, !PT ;  /* 0x0000018004087812 */ /* 0x000fe400078ec0ff */
[----:B------:R-:W-:Y:S01]  /*4260*/  LOP3.LUT R10, R9, 0x40, RZ, 0xc0, !PT ;  /* 0x00000040090a7812 */ /* 0x000fe200078ec0ff */
[----:B------:R-:W-:Y:S01]  /*4270*/  IMAD R9, R7, 0x40, R6 ;  /* 0x0000004007097824 */ /* 0x000fe200078e0206 */
[----:B------:R-:W-:Y:S02]  /*4280*/  LOP3.LUT R5, R5, 0x7c, R4, 0x78, !PT ;  /* 0x0000007c05057812 */ /* 0x000fe400078e7804 */
[----:B------:R-:W-:Y:S01]  /*4290*/  LOP3.LUT R4, R2, R0, RZ, 0xfc, !PT ;  /* 0x0000000002047212 */ /* 0x000fe200078efcff */
[----:B------:R-:W-:Y:S02]  /*42a0*/  IMAD.IADD R8, R8, 0x1, R9 ;  /* 0x0000000108087824 */ /* 0x000fe400078e0209 */
[----:B------:R-:W-:Y:S01]  /*42b0*/  IMAD R6, R10, 0x2, R5 ;  /* 0x000000020a067824 */ /* 0x000fe200078e0205 */
[----:B------:R-:W-:Y:S01]  /*42c0*/  ISETP.LT.AND P1, PT, R4, c[0x0][0x17c], !P0 ;  /* 0x00005f0004007a0c */ /* 0x000fe20004721270 */
[----:B------:R-:W-:Y:S01]  /*42d0*/  IMAD R5, R3, c[0x0][0x194], RZ ;  /* 0x0000650003057a24 */ /* 0x000fe200078e02ff */
[----:B------:R-:W-:-:S02]  /*42e0*/  LEA.HI R8, R7, R8, RZ, 0x1f ;  /* 0x0000000807087211 */ /* 0x000fc400078ff8ff */
[----:B------:R-:W-:Y:S01]  /*42f0*/  LOP3.LUT R7, R6, 0x4, RZ, 0x3c, !PT ;  /* 0x0000000406077812 */ /* 0x000fe200078e3cff */
[----:B------:R-:W-:Y:S01]  /*4300*/  STS [R6], R72 ;  /* 0x0000004806007388 */ /* 0x000fe20000000800 */
[C---:B------:R-:W-:Y:S02]  /*4310*/  LOP3.LUT R9, R8.reuse, 0x4, RZ, 0x3c, !PT ;  /* 0x0000000408097812 */ /* 0x040fe400078e3cff */
[C---:B------:R-:W-:Y:S01]  /*4320*/  LOP3.LUT R10, R8.reuse, 0x8, RZ, 0x3c, !PT ;  /* 0x00000008080a7812 */ /* 0x040fe200078e3cff */
[----:B------:R-:W-:Y:S01]  /*4330*/  STS [R6+0x100], R73 ;  /* 0x0001004906007388 */ /* 0x000fe20000000800 */
[----:B------:R-:W-:Y:S02]  /*4340*/  LOP3.LUT R11, R8, 0xc, RZ, 0x3c, !PT ;  /* 0x0000000c080b7812 */ /* 0x000fe400078e3cff */
[----:B------:R-:W-:Y:S01]  /*4350*/  LOP3.LUT R3, R2, 0x2, R0, 0xfe, !PT ;  /* 0x0000000202037812 */ /* 0x000fe200078efe00 */
[----:B------:R-:W-:Y:S01]  /*4360*/  STS [R7+0x200], R74 ;  /* 0x0002004a07007388 */ /* 0x000fe20000000800 */
[----:B------:R-:W-:-:S02]  /*4370*/  LEA R25, P2, R5, c[0x0][0x170], 0x1 ;  /* 0x00005c0005197a11 */ /* 0x000fc400078408ff */
[----:B------:R-:W-:Y:S01]  /*4380*/  ISETP.LT.AND P4, PT, R3, c[0x0][0x17c], !P0 ;  /* 0x00005f0003007a0c */ /* 0x000fe20004781270 */
[----:B------:R0:W-:Y:S01]  /*4390*/  STS [R7+0x300], R75 ;  /* 0x0003004b07007388 */ /* 0x0001e20000000800 */
[----:B------:R-:W-:-:S03]  /*43a0*/  LEA.HI.X.SX32 R27, R5, c[0x0][0x174], 0x1, P2 ;  /* 0x00005d00051b7a11 */ /* 0x000fc600010f0eff */
[----:B------:R-:W-:Y:S01]  /*43b0*/  BAR.SYNC.DEFER_BLOCKING 0x0 ;  /* 0x0000000000007b1d */ /* 0x000fe20000010000 */
[----:B0-----:R-:W-:-:S05]  /*43c0*/  IMAD R7, R4, c[0x0][0x198], RZ ;  /* 0x0000660004077a24 */ /* 0x001fca00078e02ff */
[----:B------:R-:W-:-:S04]  /*43d0*/  LEA R4, P2, R7, R25, 0x1 ;  /* 0x0000001907047211 */ /* 0x000fc800078408ff */
[----:B------:R-:W-:Y:S01]  /*43e0*/  LEA.HI.X.SX32 R5, R7, R27, 0x1, P2 ;  /* 0x0000001b07057211 */ /* 0x000fe200010f0eff */
[----:B------:R0:W1:Y:S04]  /*43f0*/  LDS R17, [R8] ;  /* 0x0000000008117984 */ /* 0x0000680000000800 */
[----:B------:R2:W3:Y:S04]  /*4400*/  LDS R19, [R9] ;  /* 0x0000000009137984 */ /* 0x0004e80000000800 */
[----:B------:R-:W4:Y:S01]  /*4410*/  LDS R21, [R10] ;  /* 0x000000000a157984 */ /* 0x000f220000000800 */
[----:B0-----:R-:W-:Y:S01]  /*4420*/  IMAD R8, R3, c[0x0][0x198], RZ ;  /* 0x0000660003087a24 */ /* 0x001fe200078e02ff */
[----:B------:R-:W-:-:S02]  /*4430*/  LOP3.LUT R3, R2, 0x8, R0, 0xfe, !PT ;  /* 0x0000000802037812 */ /* 0x000fc400078efe00 */
[----:B------:R0:W5:Y:S01]  /*4440*/  LDS R23, [R11] ;  /* 0x000000000b177984 */ /* 0x0001620000000800 */
[----:B--2---:R-:W-:Y:S02]  /*4450*/  LOP3.LUT R9, R2, 0xa, R0, 0xfe, !PT ;  /* 0x0000000a02097812 */ /* 0x004fe400078efe00 */
[----:B------:R-:W-:-:S03]  /*4460*/  LEA R6, P3, R8, R25, 0x1 ;  /* 0x0000001908067211 */ /* 0x000fc600078608ff */
[----:B------:R-:W-:Y:S01]  /*4470*/  IMAD R12, R9, c[0x0][0x198], RZ ;  /* 0x00006600090c7a24 */ /* 0x000fe200078e02ff */
[----:B------:R-:W-:Y:S01]  /*4480*/  LEA.HI.X.SX32 R7, R8, R27, 0x1, P3 ;  /* 0x0000001b08077211 */ /* 0x000fe200018f0eff */
[C---:B0-----:R-:W-:Y:S01]  /*4490*/  IMAD R11, R3.reuse, c[0x0][0x198], RZ ;  /* 0x00006600030b7a24 */ /* 0x041fe200078e02ff */
[C-C-:B------:R-:W-:Y:S02]  /*44a0*/  LOP3.LUT R8, R2.reuse, 0x6, R0.reuse, 0xfe, !PT ;  /* 0x0000000602087812 */ /* 0x140fe400078efe00 */
[----:B------:R-:W-:Y:S02]  /*44b0*/  LOP3.LUT R0, R2, 0x4, R0, 0xfe, !PT ;  /* 0x0000000402007812 */ /* 0x000fe400078efe00 */
[----:B------:R-:W-:Y:S01]  /*44c0*/  ISETP.LT.AND P3, PT, R3, c[0x0][0x17c], !P0 ;  /* 0x00005f0003007a0c */ /* 0x000fe20004761270 */
[----:B------:R-:W-:Y:S01]  /*44d0*/  IMAD R10, R8, c[0x0][0x198], RZ ;  /* 0x00006600080a7a24 */ /* 0x000fe200078e02ff */
[C---:B------:R-:W-:Y:S01]  /*44e0*/  ISETP.LT.AND P5, PT, R0.reuse, c[0x0][0x17c], !P0 ;  /* 0x00005f0000007a0c */ /* 0x040fe200047a1270 */
[----:B------:R-:W-:-:S05]  /*44f0*/  IMAD R0, R0, c[0x0][0x198], RZ ;  /* 0x0000660000007a24 */ /* 0x000fca00078e02ff */
[----:B------:R-:W-:-:S04]  /*4500*/  LEA R2, P6, R0, R25, 0x1 ;  /* 0x0000001900027211 */ /* 0x000fc800078c08ff */
[----:B------:R-:W-:Y:S01]  /*4510*/  LEA.HI.X.SX32 R3, R0, R27, 0x1, P6 ;  /* 0x0000001b00037211 */ /* 0x000fe200030f0eff */
[----:B-1----:R0:W-:Y:S04]  /*4520*/  @P1 STG.E.U16 [R4.64], R17 ;  /* 0x0000001104001986 */ /* 0x0021e8000c101506 */
[----:B---3--:R1:W-:Y:S01]  /*4530*/  @P4 STG.E.U16 [R6.64], R19 ;  /* 0x0000001306004986 */ /* 0x0083e2000c101506 */
[----:B------:R-:W-:Y:S02]  /*4540*/  ISETP.LT.AND P4, PT, R8, c[0x0][0x17c], !P0 ;  /* 0x00005f0008007a0c */ /* 0x000fe40004781270 */
[-C--:B------:R-:W-:Y:S01]  /*4550*/  LEA R8, P6, R12, R25.reuse, 0x1 ;  /* 0x000000190c087211 */ /* 0x080fe200078c08ff */
[----:B----4-:R2:W-:Y:S01]  /*4560*/  @P5 STG.E.U16 [R2.64], R21 ;  /* 0x0000001502005986 */ /* 0x0105e2000c101506 */
[----:B0-----:R-:W-:-:S02]  /*4570*/  LEA R4, P1, R10, R25, 0x1 ;  /* 0x000000190a047211 */ /* 0x001fc400078208ff */
[----:B-1----:R-:W-:Y:S02]  /*4580*/  LEA R6, P2, R11, R25, 0x1 ;  /* 0x000000190b067211 */ /* 0x002fe400078408ff */
[----:B------:R-:W-:Y:S02]  /*4590*/  LEA.HI.X.SX32 R5, R10, R27, 0x1, P1 ;  /* 0x0000001b0a057211 */ /* 0x000fe400008f0eff */
[----:B------:R-:W-:Y:S02]  /*45a0*/  LEA R10, P1, R15, R25, 0x1 ;  /* 0x000000190f0a7211 */ /* 0x000fe400078208ff */
[-C--:B------:R-:W-:Y:S01]  /*45b0*/  LEA.HI.X.SX32 R7, R11, R27.reuse, 0x1, P2 ;  /* 0x0000001b0b077211 */ /* 0x080fe200010f0eff */
[----:B-----5:R0:W-:Y:S01]  /*45c0*/  @P4 STG.E.U16 [R4.64], R23 ;  /* 0x0000001704004986 */ /* 0x0201e2000c101506 */
[----:B------:R-:W-:Y:S02]  /*45d0*/  ISETP.LT.AND P2, PT, R9, c[0x0][0x17c], !P0 ;  /* 0x00005f0009007a0c */ /* 0x000fe40004741270 */
[----:B------:R-:W-:-:S02]  /*45e0*/  LEA.HI.X.SX32 R11, R15, R27, 0x1, P1 ;  /* 0x0000001b0f0b7211 */ /* 0x000fc400008f0eff */
[----:B------:R-:W-:Y:S02]  /*45f0*/  ISETP.LT.AND P1, PT, R14, c[0x0][0x17c], !P0 ;  /* 0x00005f000e007a0c */ /* 0x000fe40004721270 */
[----:B------:R-:W-:Y:S02]  /*4600*/  ISETP.LT.AND P0, PT, R13, c[0x0][0x17c], !P0 ;  /* 0x00005f000d007a0c */ /* 0x000fe40004701270 */
[----:B--2---:R-:W-:Y:S02]  /*4610*/  PRMT R3, R17, 0x7632, R3 ;  /* 0x0000763211037816 */ /* 0x004fe40000000003 */
[----:B------:R-:W-:Y:S02]  /*4620*/  LEA.HI.X.SX32 R9, R12, R27, 0x1, P6 ;  /* 0x0000001b0c097211 */ /* 0x000fe400030f0eff */
[----:B------:R-:W-:Y:S01]  /*4630*/  PRMT R19, R19, 0x7632, R19 ;  /* 0x0000763213137816 */ /* 0x000fe20000000013 */
[----:B------:R1:W-:Y:S01]  /*4640*/  @P3 STG.E.U16 [R6.64], R3 ;  /* 0x0000000306003986 */ /* 0x0003e2000c101506 */
[----:B0-----:R-:W-:-:S02]  /*4650*/  PRMT R5, R21, 0x7632, R5 ;  /* 0x0000763215057816 */ /* 0x001fc40000000005 */
[C---:B------:R-:W-:Y:S01]  /*4660*/  LEA R12, P6, R16.reuse, R25, 0x1 ;  /* 0x00000019100c7211 */ /* 0x040fe200078c08ff */
[----:B------:R1:W-:Y:S03]  /*4670*/  @P2 STG.E.U16 [R8.64], R19 ;  /* 0x0000001308002986 */ /* 0x0003e6000c101506 */
[----:B------:R-:W-:Y:S01]  /*4680*/  LEA.HI.X.SX32 R13, R16, R27, 0x1, P6 ;  /* 0x0000001b100d7211 */ /* 0x000fe200030f0eff */
[----:B------:R1:W-:Y:S01]  /*4690*/  @P1 STG.E.U16 [R10.64], R5 ;  /* 0x000000050a001986 */ /* 0x0003e2000c101506 */
[----:B------:R-:W-:Y:S07]  /*46a0*/  @!P0 EXIT ;  /* 0x000000000000894d */ /* 0x000fee0003800000 */
[----:B-1----:R-:W-:-:S05]  /*46b0*/  PRMT R6, R23, 0x7632, R6 ;  /* 0x0000763217067816 */ /* 0x002fca0000000006 */
[----:B------:R-:W-:Y:S01]  /*46c0*/  STG.E.U16 [R12.64], R6 ;  /* 0x000000060c007986 */ /* 0x000fe2000c101506 */
[----:B------:R-:W-:Y:S05]  /*46d0*/  EXIT ;  /* 0x000000000000794d */ /* 0x000fea0003800000 */
.L_x_3:
[----:B------:R-:W-:-:S00]  /*46e0*/  BRA `(.L_x_3) ;  /* 0xfffffff000007947 */ /* 0x000fc0000383ffff */
[----:B------:R-:W-:-:S00]  /*46f0*/  NOP ;  /* 0x0000000000007918 */ /* 0x000fc00000000000 */
        /* <DEDUP_REMOVED lines=8> */
.L_x_4:


//--------------------- .nv.shared.matmul_kernel  --------------------------
	.section	.nv.shared.matmul_kernel,"aw",@nobits
	.sectionflags	@""
	.align	16
